// auto-generated by cutlass_sweep.gemm — config: {"arch": "sm_100", "cluster_m": 1, "cluster_n": 1, "dtype": "bf16", "dtype_b": "bf16", "layout": "nt", "stages": 3, "tile_k": 128, "tile_m": 128, "tile_n": 64}
#include "cutlass/cutlass.h"
#include "cutlass/gemm/collective/collective_builder.hpp"
#include "cutlass/gemm/device/gemm_universal_adapter.h"
#include "cutlass/gemm/kernel/gemm_universal.hpp"
#include "cutlass/epilogue/collective/collective_builder.hpp"

using ElemA = cutlass::bfloat16_t;
using ElemB = cutlass::bfloat16_t;
using ElemCD = cutlass::bfloat16_t;
using Acc  = float;
using TileShape    = cute::Shape<cute::_128, cute::_64, cute::_128>;
using ClusterShape = cute::Shape<cute::_1, cute::_1, cute::_1>;

using CollectiveEpilogue = typename cutlass::epilogue::collective::CollectiveBuilder<
    cutlass::arch::Sm100, cutlass::arch::OpClassTensorOp,
    TileShape, ClusterShape,
    cutlass::epilogue::collective::EpilogueTileAuto,
    Acc, Acc,
    ElemCD, cutlass::layout::RowMajor, 128 / cutlass::sizeof_bits<ElemCD>::value,
    ElemCD, cutlass::layout::RowMajor, 128 / cutlass::sizeof_bits<ElemCD>::value,
    cutlass::epilogue::collective::EpilogueScheduleAuto
  >::CollectiveOp;

using CollectiveMainloop = typename cutlass::gemm::collective::CollectiveBuilder<
    cutlass::arch::Sm100, cutlass::arch::OpClassTensorOp,
    ElemA, cutlass::layout::RowMajor, 128 / cutlass::sizeof_bits<ElemA>::value,
    ElemB, cutlass::layout::ColumnMajor, 128 / cutlass::sizeof_bits<ElemB>::value,
    Acc,
    TileShape, ClusterShape,
    cutlass::gemm::collective::StageCount<3>,
    cutlass::gemm::collective::KernelScheduleAuto
  >::CollectiveOp;

using GemmKernel = cutlass::gemm::kernel::GemmUniversal<
    cute::Shape<int,int,int,int>,
    CollectiveMainloop,
    CollectiveEpilogue
>;
using Gemm = cutlass::gemm::device::GemmUniversalAdapter<GemmKernel>;

// Force the device kernel symbol into the cubin without needing a host main.
auto* _anchor = &cutlass::device_kernel<GemmKernel>;


// ===== COMPILED SASS (sm_100a) =====

	.target	sm_100a

	.elftype	@"ET_EXEC"


//--------------------- .note.nv.tkinfo           --------------------------
	.section	.note.nv.tkinfo,"",@"SHT_NOTE"
	.sectionflags	@"SHF_NOTE_NV_TKINFO"
	.tkinfo
        /*0018*/ 	.word	0x00000002
        /*0030*/ 	.string	""
        /*0030*/ 	.string	"ptxas"
        /*0030*/ 	.string	"Cuda compilation tools, release 13.0, V13.0.88"
        /*0030*/ 	.string	"Build cuda_13.0.r13.0/compiler.36424714_0"
        /*0030*/ 	.string	"-arch sm_100a -m 64 "



//--------------------- .note.nv.cuinfo           --------------------------
	.section	.note.nv.cuinfo,"",@"SHT_NOTE"
	.sectionflags	@"SHF_NOTE_NV_CUINFO"
        /*0018*/ 	.short	0x0002
        /*001a*/ 	.short	0x0064
        /*001c*/ 	.short	0x0082
	.zero		2


//--------------------- .nv.info                  --------------------------
	.section	.nv.info,"",@"SHT_CUDA_INFO"
	.align	4


	//----- nvinfo : EIATTR_REGCOUNT
	.align		4
        /*0000*/ 	.byte	0x04, 0x2f
        /*0002*/ 	.short	(.L_19 - .L_18)
	.align		4
.L_18:
        /*0004*/ 	.word	index@(_ZN7cutlass13device_kernelINS_4gemm6kernel13GemmUniversalIN4cute5tupleIJiiiiEEENS1_10collective13CollectiveMmaINS1_35MainloopSm100TmaUmmaWarpSpecializedILi3ELi2ELi4ENS5_IJNS4_1CILi1EEESB_SB_EEEEENS5_IJNSA_ILi128EEENSA_ILi64EEESE_EEENS_10bfloat16_tENS5_IJlSB_lEEESH_SI_NS4_8TiledMMAINS4_8MMA_AtomIJNS4_20SM100_MMA_F16BF16_SSISH_SH_fLi128ELi64ELNS4_4UMMA5MajorE0ELSN_0ELNSM_7ScaleInE0ELSO_0EEEEEENS4_6LayoutISC_NS5_IJNSA_ILi0EEESS_SS_EEEEENS5_IJNS4_10UnderscoreESV_SV_EEEEENS4_13SM90_TMA_LOADENS4_14ComposedLayoutINS4_7SwizzleILi3ELi4ELi3EEENS4_18smem_ptr_flag_bitsILi16EEENSR_INS5_IJNSA_ILi8EEESF_EEENS5_IJSF_SB_EEEEEEEvNS4_8identityESY_S18_vS19_EENS_8epilogue10collective18CollectiveEpilogueINS1B_23Sm100TmaWarpSpecializedILi3ELi2ELi32ELb1ELb0EEEJSG_NS5_IJNSR_ISE_SB_EENSR_INSA_ILi32EEESB_EEEEESH_SI_SH_SI_NS1B_6fusion15FusionCallbacksIS1F_NS1K_17LinearCombinationISH_fSH_fLNS_15FloatRoundStyleE2EEESG_S1J_JEEENS4_5SM1004TMEM4LOAD26SM100_TMEM_LOAD_32dp32b32xESY_NSZ_INS10_ILi2ELi4ELi3EEES13_NSR_INS5_IJS14_S1H_EEENS5_IJS1H_SB_EEEEEEENS4_39AutoVectorizingCopyWithAssumedAlignmentILi128EEENS4_14SM90_TMA_STOREES1Y_S20_S20_EEEvvEEEEvNT_6ParamsE)
        /*0008*/ 	.word	0x0000006f


	//----- nvinfo : EIATTR_FRAME_SIZE
	.align		4
.L_19:
        /*000c*/ 	.byte	0x04, 0x11
        /*000e*/ 	.short	(.L_21 - .L_20)
	.align		4
.L_20:
        /*0010*/ 	.word	index@($__internal_2_$__cuda_sm10x_tcgen05_guardrail_trap_unallocated_columns_being_dealloced)
        /*0014*/ 	.word	0x00000000


	//----- nvinfo : EIATTR_FRAME_SIZE
	.align		4
.L_21:
        /*0018*/ 	.byte	0x04, 0x11
        /*001a*/ 	.short	(.L_23 - .L_22)
	.align		4
.L_22:
        /*001c*/ 	.word	index@($__internal_1_$__cuda_sm10x_tcgen05_guardrail_trap_phase_invalid_during_alloc)
        /*0020*/ 	.word	0x00000000


	//----- nvinfo : EIATTR_FRAME_SIZE
	.align		4
.L_23:
        /*0024*/ 	.byte	0x04, 0x11
        /*0026*/ 	.short	(.L_25 - .L_24)
	.align		4
.L_24:
        /*0028*/ 	.word	index@($__internal_0_$__cuda_sm10x_tcgen05_guardrail_trap_col_being_dealloced_not_returned_by_alloc)
        /*002c*/ 	.word	0x00000000


	//----- nvinfo : EIATTR_FRAME_SIZE
	.align		4
.L_25:
        /*0030*/ 	.byte	0x04, 0x11
        /*0032*/ 	.short	(.L_27 - .L_26)
	.align		4
.L_26:
        /*0034*/ 	.word	index@(_ZN7cutlass13device_kernelINS_4gemm6kernel13GemmUniversalIN4cute5tupleIJiiiiEEENS1_10collective13CollectiveMmaINS1_35MainloopSm100TmaUmmaWarpSpecializedILi3ELi2ELi4ENS5_IJNS4_1CILi1EEESB_SB_EEEEENS5_IJNSA_ILi128EEENSA_ILi64EEESE_EEENS_10bfloat16_tENS5_IJlSB_lEEESH_SI_NS4_8TiledMMAINS4_8MMA_AtomIJNS4_20SM100_MMA_F16BF16_SSISH_SH_fLi128ELi64ELNS4_4UMMA5MajorE0ELSN_0ELNSM_7ScaleInE0ELSO_0EEEEEENS4_6LayoutISC_NS5_IJNSA_ILi0EEESS_SS_EEEEENS5_IJNS4_10UnderscoreESV_SV_EEEEENS4_13SM90_TMA_LOADENS4_14ComposedLayoutINS4_7SwizzleILi3ELi4ELi3EEENS4_18smem_ptr_flag_bitsILi16EEENSR_INS5_IJNSA_ILi8EEESF_EEENS5_IJSF_SB_EEEEEEEvNS4_8identityESY_S18_vS19_EENS_8epilogue10collective18CollectiveEpilogueINS1B_23Sm100TmaWarpSpecializedILi3ELi2ELi32ELb1ELb0EEEJSG_NS5_IJNSR_ISE_SB_EENSR_INSA_ILi32EEESB_EEEEESH_SI_SH_SI_NS1B_6fusion15FusionCallbacksIS1F_NS1K_17LinearCombinationISH_fSH_fLNS_15FloatRoundStyleE2EEESG_S1J_JEEENS4_5SM1004TMEM4LOAD26SM100_TMEM_LOAD_32dp32b32xESY_NSZ_INS10_ILi2ELi4ELi3EEES13_NSR_INS5_IJS14_S1H_EEENS5_IJS1H_SB_EEEEEEENS4_39AutoVectorizingCopyWithAssumedAlignmentILi128EEENS4_14SM90_TMA_STOREES1Y_S20_S20_EEEvvEEEEvNT_6ParamsE)
        /*0038*/ 	.word	0x00000000


	//----- nvinfo : EIATTR_MIN_STACK_SIZE
	.align		4
.L_27:
        /*003c*/ 	.byte	0x04, 0x12
        /*003e*/ 	.short	(.L_29 - .L_28)
	.align		4
.L_28:
        /*0040*/ 	.word	index@(_ZN7cutlass13device_kernelINS_4gemm6kernel13GemmUniversalIN4cute5tupleIJiiiiEEENS1_10collective13CollectiveMmaINS1_35MainloopSm100TmaUmmaWarpSpecializedILi3ELi2ELi4ENS5_IJNS4_1CILi1EEESB_SB_EEEEENS5_IJNSA_ILi128EEENSA_ILi64EEESE_EEENS_10bfloat16_tENS5_IJlSB_lEEESH_SI_NS4_8TiledMMAINS4_8MMA_AtomIJNS4_20SM100_MMA_F16BF16_SSISH_SH_fLi128ELi64ELNS4_4UMMA5MajorE0ELSN_0ELNSM_7ScaleInE0ELSO_0EEEEEENS4_6LayoutISC_NS5_IJNSA_ILi0EEESS_SS_EEEEENS5_IJNS4_10UnderscoreESV_SV_EEEEENS4_13SM90_TMA_LOADENS4_14ComposedLayoutINS4_7SwizzleILi3ELi4ELi3EEENS4_18smem_ptr_flag_bitsILi16EEENSR_INS5_IJNSA_ILi8EEESF_EEENS5_IJSF_SB_EEEEEEEvNS4_8identityESY_S18_vS19_EENS_8epilogue10collective18CollectiveEpilogueINS1B_23Sm100TmaWarpSpecializedILi3ELi2ELi32ELb1ELb0EEEJSG_NS5_IJNSR_ISE_SB_EENSR_INSA_ILi32EEESB_EEEEESH_SI_SH_SI_NS1B_6fusion15FusionCallbacksIS1F_NS1K_17LinearCombinationISH_fSH_fLNS_15FloatRoundStyleE2EEESG_S1J_JEEENS4_5SM1004TMEM4LOAD26SM100_TMEM_LOAD_32dp32b32xESY_NSZ_INS10_ILi2ELi4ELi3EEES13_NSR_INS5_IJS14_S1H_EEENS5_IJS1H_SB_EEEEEEENS4_39AutoVectorizingCopyWithAssumedAlignmentILi128EEENS4_14SM90_TMA_STOREES1Y_S20_S20_EEEvvEEEEvNT_6ParamsE)
        /*0044*/ 	.word	0x00000000
.L_29:


//--------------------- .nv.compat                --------------------------
	.section	.nv.compat,"",@"SHT_CUDA_COMPAT_INFO"
	.align	4
        /*0000*/ 	.byte	0x02, 0x09, 0x01, 0x00, 0x02, 0x02, 0x02, 0x00, 0x02, 0x05, 0x05, 0x00, 0x03, 0x07, 0x01, 0x01
        /*0010*/ 	.byte	0x02, 0x03, 0x01, 0x00, 0x02, 0x06, 0x01, 0x00, 0x04, 0x0b, 0x08, 0x00, 0x09, 0x00, 0x00, 0x00
        /*0020*/ 	.byte	0x00, 0x00, 0x00, 0x00


//--------------------- .nv.info._ZN7cutlass13device_kernelINS_4gemm6kernel13GemmUniversalIN4cute5tupleIJiiiiEEENS1_10collective13CollectiveMmaINS1_35MainloopSm100TmaUmmaWarpSpecializedILi3ELi2ELi4ENS5_IJNS4_1CILi1EEESB_SB_EEEEENS5_IJNSA_ILi128EEENSA_ILi64EEESE_EEENS_10bfloat16_tENS5_IJlSB_lEEESH_SI_NS4_8TiledMMAINS4_8MMA_AtomIJNS4_20SM100_MMA_F16BF16_SSISH_SH_fLi128ELi64ELNS4_4UMMA5MajorE0ELSN_0ELNSM_7ScaleInE0ELSO_0EEEEEENS4_6LayoutISC_NS5_IJNSA_ILi0EEESS_SS_EEEEENS5_IJNS4_10UnderscoreESV_SV_EEEEENS4_13SM90_TMA_LOADENS4_14ComposedLayoutINS4_7SwizzleILi3ELi4ELi3EEENS4_18smem_ptr_flag_bitsILi16EEENSR_INS5_IJNSA_ILi8EEESF_EEENS5_IJSF_SB_EEEEEEEvNS4_8identityESY_S18_vS19_EENS_8epilogue10collective18CollectiveEpilogueINS1B_23Sm100TmaWarpSpecializedILi3ELi2ELi32ELb1ELb0EEEJSG_NS5_IJNSR_ISE_SB_EENSR_INSA_ILi32EEESB_EEEEESH_SI_SH_SI_NS1B_6fusion15FusionCallbacksIS1F_NS1K_17LinearCombinationISH_fSH_fLNS_15FloatRoundStyleE2EEESG_S1J_JEEENS4_5SM1004TMEM4LOAD26SM100_TMEM_LOAD_32dp32b32xESY_NSZ_INS10_ILi2ELi4ELi3EEES13_NSR_INS5_IJS14_S1H_EEENS5_IJS1H_SB_EEEEEEENS4_39AutoVectorizingCopyWithAssumedAlignmentILi128EEENS4_14SM90_TMA_STOREES1Y_S20_S20_EEEvvEEEEvNT_6ParamsE --------------------------
	.section	.nv.info._ZN7cutlass13device_kernelINS_4gemm6kernel13GemmUniversalIN4cute5tupleIJiiiiEEENS1_10collective13CollectiveMmaINS1_35MainloopSm100TmaUmmaWarpSpecializedILi3ELi2ELi4ENS5_IJNS4_1CILi1EEESB_SB_EEEEENS5_IJNSA_ILi128EEENSA_ILi64EEESE_EEENS_10bfloat16_tENS5_IJlSB_lEEESH_SI_NS4_8TiledMMAINS4_8MMA_AtomIJNS4_20SM100_MMA_F16BF16_SSISH_SH_fLi128ELi64ELNS4_4UMMA5MajorE0ELSN_0ELNSM_7ScaleInE0ELSO_0EEEEEENS4_6LayoutISC_NS5_IJNSA_ILi0EEESS_SS_EEEEENS5_IJNS4_10UnderscoreESV_SV_EEEEENS4_13SM90_TMA_LOADENS4_14ComposedLayoutINS4_7SwizzleILi3ELi4ELi3EEENS4_18smem_ptr_flag_bitsILi16EEENSR_INS5_IJNSA_ILi8EEESF_EEENS5_IJSF_SB_EEEEEEEvNS4_8identityESY_S18_vS19_EENS_8epilogue10collective18CollectiveEpilogueINS1B_23Sm100TmaWarpSpecializedILi3ELi2ELi32ELb1ELb0EEEJSG_NS5_IJNSR_ISE_SB_EENSR_INSA_ILi32EEESB_EEEEESH_SI_SH_SI_NS1B_6fusion15FusionCallbacksIS1F_NS1K_17LinearCombinationISH_fSH_fLNS_15FloatRoundStyleE2EEESG_S1J_JEEENS4_5SM1004TMEM4LOAD26SM100_TMEM_LOAD_32dp32b32xESY_NSZ_INS10_ILi2ELi4ELi3EEES13_NSR_INS5_IJS14_S1H_EEENS5_IJS1H_SB_EEEEEEENS4_39AutoVectorizingCopyWithAssumedAlignmentILi128EEENS4_14SM90_TMA_STOREES1Y_S20_S20_EEEvvEEEEvNT_6ParamsE,"",@"SHT_CUDA_INFO"
	.sectionflags	@""
	.align	4


	//----- nvinfo : EIATTR_CUDA_API_VERSION
	.align		4
        /*0000*/ 	.byte	0x04, 0x37
        /*0002*/ 	.short	(.L_31 - .L_30)
.L_30:
        /*0004*/ 	.word	0x00000082


	//----- nvinfo : EIATTR_KPARAM_INFO
	.align		4
.L_31:
        /*0008*/ 	.byte	0x04, 0x17
        /*000a*/ 	.short	(.L_33 - .L_32)
.L_32:
        /*000c*/ 	.word	0x00000000
        /*0010*/ 	.short	0x0000
        /*0012*/ 	.short	0x0000
        /*0014*/ 	.byte	0x00, 0xf0, 0x01, 0x20


	//----- nvinfo : EIATTR_AT_ENTRY_FRAGMENTS
	.align		4
.L_33:
        /*0018*/ 	.byte	0x04, 0x4f
        /*001a*/ 	.short	(.L_35 - .L_34)


	//   ....[0]....
.L_34:
        /*001c*/ 	.word	0x00000006


	//----- nvinfo : EIATTR_RESERVED_SMEM_USED
	.align		4
.L_35:
        /*0020*/ 	.byte	0x01, 0x41
	.zero		2


	//----- nvinfo : EIATTR_SPARSE_MMA_MASK
	.align		4
        /*0024*/ 	.byte	0x03, 0x50
        /*0026*/ 	.short	0x0000


	//----- nvinfo : EIATTR_TCGEN05_1CTA_USED
	.align		4
        /*0028*/ 	.byte	0x01, 0x51
	.zero		2


	//----- nvinfo : EIATTR_MAXREG_COUNT
	.align		4
        /*002c*/ 	.byte	0x03, 0x1b
        /*002e*/ 	.short	0x00ff


	//----- nvinfo : EIATTR_NUM_BARRIERS
	.align		4
        /*0030*/ 	.byte	0x02, 0x4c
        /*0032*/ 	.byte	0x07
	.zero		1


	//----- nvinfo : EIATTR_EXTERNS
	.align		4
        /*0034*/ 	.byte	0x04, 0x0f
        /*0036*/ 	.short	(.L_37 - .L_36)


	//   ....[0]....
	.align		4
.L_36:
        /*0038*/ 	.word	index@(__assertfail)


	//----- nvinfo : EIATTR_MERCURY_ISA_VERSION
	.align		4
.L_37:
        /*003c*/ 	.byte	0x03, 0x5f
        /*003e*/ 	.short	0x0101


	//----- nvinfo : EIATTR_INT_WARP_WIDE_INSTR_OFFSETS
	.align		4
        /*0040*/ 	.byte	0x04, 0x31
        /*0042*/ 	.short	(.L_39 - .L_38)


	//   ....[0]....
.L_38:
        /*0044*/ 	.word	0x00001f00


	//   ....[1]....
        /*0048*/ 	.word	0x00003a70


	//   ....[2]....
        /*004c*/ 	.word	0x00003aa0


	//   ....[3]....
        /*0050*/ 	.word	0x00003af0


	//   ....[4]....
        /*0054*/ 	.word	0x000043e0


	//   ....[5]....
        /*0058*/ 	.word	0x00004400


	//   ....[6]....
        /*005c*/ 	.word	0x000046d0


	//   ....[7]....
        /*0060*/ 	.word	0x00004800


	//----- nvinfo : EIATTR_COOP_GROUP_MASK_REGIDS
	.align		4
.L_39:
        /*0064*/ 	.byte	0x04, 0x29
        /*0066*/ 	.short	(.L_41 - .L_40)


	//   ....[0]....
.L_40:
        /*0068*/ 	.word	0xffffffff


	//   ....[1]....
        /*006c*/ 	.word	0xffffffff


	//   ....[2]....
        /*0070*/ 	.word	0xffffffff


	//   ....[3]....
        /*0074*/ 	.word	0xffffffff


	//   ....[4]....
        /*0078*/ 	.word	0xffffffff


	//   ....[5]....
        /*007c*/ 	.word	0xffffffff


	//   ....[6]....
        /*0080*/ 	.word	0xffffffff


	//   ....[7]....
        /*0084*/ 	.word	0xffffffff


	//   ....[8]....
        /*0088*/ 	.word	0xffffffff


	//   ....[9]....
        /*008c*/ 	.word	0xffffffff


	//   ....[10]....
        /*0090*/ 	.word	0xffffffff


	//   ....[11]....
        /*0094*/ 	.word	0xffffffff


	//   ....[12]....
        /*0098*/ 	.word	0xffffffff


	//----- nvinfo : EIATTR_COOP_GROUP_INSTR_OFFSETS
	.align		4
.L_41:
        /*009c*/ 	.byte	0x04, 0x28
        /*009e*/ 	.short	(.L_43 - .L_42)


	//   ....[0]....
.L_42:
        /*00a0*/ 	.word	0x00000090


	//   ....[1]....
        /*00a4*/ 	.word	0x000004d0


	//   ....[2]....
        /*00a8*/ 	.word	0x00000620


	//   ....[3]....
        /*00ac*/ 	.word	0x000007a0


	//   ....[4]....
        /*00b0*/ 	.word	0x000008a0


	//   ....[5]....
        /*00b4*/ 	.word	0x00000a10


	//   ....[6]....
        /*00b8*/ 	.word	0x00000bb0


	//   ....[7]....
        /*00bc*/ 	.word	0x00001de0


	//   ....[8]....
        /*00c0*/ 	.word	0x00002b30


	//   ....[9]....
        /*00c4*/ 	.word	0x00002d40


	//   ....[10]....
        /*00c8*/ 	.word	0x00002d70


	//   ....[11]....
        /*00cc*/ 	.word	0x00003960


	//   ....[12]....
        /*00d0*/ 	.word	0x00003b90


	//----- nvinfo : EIATTR_VRC_CTA_INIT_COUNT
	.align		4
.L_43:
        /*00d4*/ 	.byte	0x02, 0x4a
        /*00d6*/ 	.byte	0x80
	.zero		1


	//----- nvinfo : EIATTR_SYSCALL_OFFSETS
	.align		4
        /*00d8*/ 	.byte	0x04, 0x46
        /*00da*/ 	.short	(.L_45 - .L_44)


	//   ....[0]....
.L_44:
        /*00dc*/ 	.word	0x000053b0


	//   ....[1]....
        /*00e0*/ 	.word	0x000054a0


	//   ....[2]....
        /*00e4*/ 	.word	0x00005ce0


	//   ....[3]....
        /*00e8*/ 	.word	0x00006990


	//----- nvinfo : EIATTR_MBARRIER_INSTR_OFFSETS
	.align		4
.L_45:
        /*00ec*/ 	.byte	0x04, 0x39
        /*00ee*/ 	.short	(.L_47 - .L_46)


	//   ....[0]....
.L_46:
        /*00f0*/ 	.word	0x000005b0
        /*00f4*/ 	.word	0x000000ff
        /*00f8*/ 	.word	0x00000000
        /*00fc*/ 	.short	0x0100
        /*00fe*/ 	.byte	0x05
	.zero		1


	//   ....[1]....
        /*0100*/ 	.word	0x000005c0
        /*0104*/ 	.word	0x000000ff
        /*0108*/ 	.word	0x00000018
        /*010c*/ 	.short	0x0100
        /*010e*/ 	.byte	0x05
	.zero		1


	//   ....[2]....
        /*0110*/ 	.word	0x000005d0
        /*0114*/ 	.word	0x000000ff
        /*0118*/ 	.word	0x00000008
        /*011c*/ 	.short	0x0100
        /*011e*/ 	.byte	0x05
	.zero		1


	//   ....[3]....
        /*0120*/ 	.word	0x000005e0
        /*0124*/ 	.word	0x000000ff
        /*0128*/ 	.word	0x00000020
        /*012c*/ 	.short	0x0100
        /*012e*/ 	.byte	0x05
	.zero		1


	//   ....[4]....
        /*0130*/ 	.word	0x000005f0
        /*0134*/ 	.word	0x000000ff
        /*0138*/ 	.word	0x00000010
        /*013c*/ 	.short	0x0100
        /*013e*/ 	.byte	0x05
	.zero		1


	//   ....[5]....
        /*0140*/ 	.word	0x00000600
        /*0144*/ 	.word	0x000000ff
        /*0148*/ 	.word	0x00000028
        /*014c*/ 	.short	0x0100
        /*014e*/ 	.byte	0x05
	.zero		1


	//   ....[6]....
        /*0150*/ 	.word	0x00000730
        /*0154*/ 	.word	0x000000ff
        /*0158*/ 	.word	0x00000030
        /*015c*/ 	.short	0x0100
        /*015e*/ 	.byte	0x07
	.zero		1


	//   ....[7]....
        /*0160*/ 	.word	0x00000740
        /*0164*/ 	.word	0x000000ff
        /*0168*/ 	.word	0x00000048
        /*016c*/ 	.short	0x0100
        /*016e*/ 	.byte	0x07
	.zero		1


	//   ....[8]....
        /*0170*/ 	.word	0x00000750
        /*0174*/ 	.word	0x000000ff
        /*0178*/ 	.word	0x00000038
        /*017c*/ 	.short	0x0100
        /*017e*/ 	.byte	0x07
	.zero		1


	//   ....[9]....
        /*0180*/ 	.word	0x00000760
        /*0184*/ 	.word	0x000000ff
        /*0188*/ 	.word	0x00000050
        /*018c*/ 	.short	0x0100
        /*018e*/ 	.byte	0x07
	.zero		1


	//   ....[10]....
        /*0190*/ 	.word	0x00000770
        /*0194*/ 	.word	0x000000ff
        /*0198*/ 	.word	0x00000040
        /*019c*/ 	.short	0x0100
        /*019e*/ 	.byte	0x07
	.zero		1


	//   ....[11]....
        /*01a0*/ 	.word	0x00000780
        /*01a4*/ 	.word	0x000000ff
        /*01a8*/ 	.word	0x00000058
        /*01ac*/ 	.short	0x0100
        /*01ae*/ 	.byte	0x07
	.zero		1


	//   ....[12]....
        /*01b0*/ 	.word	0x00000870
        /*01b4*/ 	.word	0x000000ff
        /*01b8*/ 	.word	0x00000060
        /*01bc*/ 	.short	0x0100
        /*01be*/ 	.byte	0x05
	.zero		1


	//   ....[13]....
        /*01c0*/ 	.word	0x00000880
        /*01c4*/ 	.word	0x000000ff
        /*01c8*/ 	.word	0x00000068
        /*01cc*/ 	.short	0x0100
        /*01ce*/ 	.byte	0x05
	.zero		1


	//   ....[14]....
        /*01d0*/ 	.word	0x000009c0
        /*01d4*/ 	.word	0x000000ff
        /*01d8*/ 	.word	0x00000070
        /*01dc*/ 	.short	0x0100
        /*01de*/ 	.byte	0x05
	.zero		1


	//   ....[15]....
        /*01e0*/ 	.word	0x000009d0
        /*01e4*/ 	.word	0x000000ff
        /*01e8*/ 	.word	0x00000080
        /*01ec*/ 	.short	0x0100
        /*01ee*/ 	.byte	0x05
	.zero		1


	//   ....[16]....
        /*01f0*/ 	.word	0x000009e0
        /*01f4*/ 	.word	0x000000ff
        /*01f8*/ 	.word	0x00000078
        /*01fc*/ 	.short	0x0100
        /*01fe*/ 	.byte	0x05
	.zero		1


	//   ....[17]....
        /*0200*/ 	.word	0x000009f0
        /*0204*/ 	.word	0x000000ff
        /*0208*/ 	.word	0x00000088
        /*020c*/ 	.short	0x0100
        /*020e*/ 	.byte	0x05
	.zero		1


	//   ....[18]....
        /*0210*/ 	.word	0x00000b20
        /*0214*/ 	.word	0x000000ff
        /*0218*/ 	.word	0x00000090
        /*021c*/ 	.short	0x0100
        /*021e*/ 	.byte	0x07
	.zero		1


	//   ....[19]....
        /*0220*/ 	.word	0x00000b30
        /*0224*/ 	.word	0x000000ff
        /*0228*/ 	.word	0x000000b0
        /*022c*/ 	.short	0x0100
        /*022e*/ 	.byte	0x07
	.zero		1


	//   ....[20]....
        /*0230*/ 	.word	0x00000b40
        /*0234*/ 	.word	0x000000ff
        /*0238*/ 	.word	0x00000098
        /*023c*/ 	.short	0x0100
        /*023e*/ 	.byte	0x07
	.zero		1


	//   ....[21]....
        /*0240*/ 	.word	0x00000b50
        /*0244*/ 	.word	0x000000ff
        /*0248*/ 	.word	0x000000b8
        /*024c*/ 	.short	0x0100
        /*024e*/ 	.byte	0x07
	.zero		1


	//   ....[22]....
        /*0250*/ 	.word	0x00000b60
        /*0254*/ 	.word	0x000000ff
        /*0258*/ 	.word	0x000000a0
        /*025c*/ 	.short	0x0100
        /*025e*/ 	.byte	0x07
	.zero		1


	//   ....[23]....
        /*0260*/ 	.word	0x00000b70
        /*0264*/ 	.word	0x000000ff
        /*0268*/ 	.word	0x000000c0
        /*026c*/ 	.short	0x0100
        /*026e*/ 	.byte	0x07
	.zero		1


	//   ....[24]....
        /*0270*/ 	.word	0x00000b80
        /*0274*/ 	.word	0x000000ff
        /*0278*/ 	.word	0x000000a8
        /*027c*/ 	.short	0x0100
        /*027e*/ 	.byte	0x07
	.zero		1


	//   ....[25]....
        /*0280*/ 	.word	0x00000b90
        /*0284*/ 	.word	0x000000ff
        /*0288*/ 	.word	0x000000c8
        /*028c*/ 	.short	0x0100
        /*028e*/ 	.byte	0x07
	.zero		1


	//   ....[26]....
        /*0290*/ 	.word	0x00000c80
        /*0294*/ 	.word	0x000000ff
        /*0298*/ 	.word	0x000000d0
        /*029c*/ 	.short	0x0100
        /*029e*/ 	.byte	0x05
	.zero		1


	//   ....[27]....
        /*02a0*/ 	.word	0x00000c90
        /*02a4*/ 	.word	0x000000ff
        /*02a8*/ 	.word	0x000000e0
        /*02ac*/ 	.short	0x0100
        /*02ae*/ 	.byte	0x05
	.zero		1


	//   ....[28]....
        /*02b0*/ 	.word	0x00000ca0
        /*02b4*/ 	.word	0x000000ff
        /*02b8*/ 	.word	0x000000d8
        /*02bc*/ 	.short	0x0100
        /*02be*/ 	.byte	0x05
	.zero		1


	//   ....[29]....
        /*02c0*/ 	.word	0x00000cb0
        /*02c4*/ 	.word	0x000000ff
        /*02c8*/ 	.word	0x000000e8
        /*02cc*/ 	.short	0x0100
        /*02ce*/ 	.byte	0x05
	.zero		1


	//   ....[30]....
        /*02d0*/ 	.word	0x00001580
        /*02d4*/ 	.word	0x00000002
        /*02d8*/ 	.word	0x000000e0
        /*02dc*/ 	.short	0x010a
        /*02de*/ 	.byte	0xff
	.zero		1


	//   ....[31]....
        /*02e0*/ 	.word	0x000015b0
        /*02e4*/ 	.word	0x00000002
        /*02e8*/ 	.word	0x000000d0
        /*02ec*/ 	.short	0x0101
        /*02ee*/ 	.byte	0xff
	.zero		1


	//   ....[32]....
        /*02f0*/ 	.word	0x00001680
        /*02f4*/ 	.word	0x000000ff
        /*02f8*/ 	.word	0x00000018
        /*02fc*/ 	.short	0x010a
        /*02fe*/ 	.byte	0x08
	.zero		1


	//   ....[33]....
        /*0300*/ 	.word	0x00001720
        /*0304*/ 	.word	0x000000ff
        /*0308*/ 	.word	0x00000018
        /*030c*/ 	.short	0x010a
        /*030e*/ 	.byte	0x21
	.zero		1


	//   ....[34]....
        /*0310*/ 	.word	0x00001870
        /*0314*/ 	.word	0x000000ff
        /*0318*/ 	.word	0x00000018
        /*031c*/ 	.short	0x010a
        /*031e*/ 	.byte	0x08
	.zero		1


	//   ....[35]....
        /*0320*/ 	.word	0x00001a40
        /*0324*/ 	.word	0x000000ff
        /*0328*/ 	.word	0x00000068
        /*032c*/ 	.short	0x0101
        /*032e*/ 	.byte	0x04
	.zero		1


	//   ....[36]....
        /*0330*/ 	.word	0x00001a60
        /*0334*/ 	.word	0x000000ff
        /*0338*/ 	.word	0x00000018
        /*033c*/ 	.short	0x010a
        /*033e*/ 	.byte	0x08
	.zero		1


	//   ....[37]....
        /*0340*/ 	.word	0x00001ae0
        /*0344*/ 	.word	0x000000ff
        /*0348*/ 	.word	0x00000018
        /*034c*/ 	.short	0x010a
        /*034e*/ 	.byte	0x21
	.zero		1


	//   ....[38]....
        /*0350*/ 	.word	0x00001c30
        /*0354*/ 	.word	0x000000ff
        /*0358*/ 	.word	0x00000018
        /*035c*/ 	.short	0x010a
        /*035e*/ 	.byte	0x08
	.zero		1


	//   ....[39]....
        /*0360*/ 	.word	0x00001e10
        /*0364*/ 	.word	0x00000002
        /*0368*/ 	.word	0x00000070
        /*036c*/ 	.short	0x010a
        /*036e*/ 	.byte	0xff
	.zero		1


	//   ....[40]....
        /*0370*/ 	.word	0x00001ed0
        /*0374*/ 	.word	0x00000002
        /*0378*/ 	.word	0x00000000
        /*037c*/ 	.short	0x0101
        /*037e*/ 	.byte	0xff
	.zero		1


	//   ....[41]....
        /*0380*/ 	.word	0x00002430
        /*0384*/ 	.word	0x000000ff
        /*0388*/ 	.word	0x00000000
        /*038c*/ 	.short	0x010a
        /*038e*/ 	.byte	0x05
	.zero		1


	//   ....[42]....
        /*0390*/ 	.word	0x000024c0
        /*0394*/ 	.word	0x000000ff
        /*0398*/ 	.word	0x00000000
        /*039c*/ 	.short	0x010a
        /*039e*/ 	.byte	0x05
	.zero		1


	//   ....[43]....
        /*03a0*/ 	.word	0x00002560
        /*03a4*/ 	.word	0x00000000
        /*03a8*/ 	.word	0x00000000
        /*03ac*/ 	.short	0x010a
        /*03ae*/ 	.byte	0xff
	.zero		1


	//   ....[44]....
        /*03b0*/ 	.word	0x00002680
        /*03b4*/ 	.word	0x00000000
        /*03b8*/ 	.word	0x000000d0
        /*03bc*/ 	.short	0x010a
        /*03be*/ 	.byte	0xff
	.zero		1


	//   ....[45]....
        /*03c0*/ 	.word	0x000026f0
        /*03c4*/ 	.word	0x00000000
        /*03c8*/ 	.word	0x00000000
        /*03cc*/ 	.short	0x0101
        /*03ce*/ 	.byte	0xff
	.zero		1


	//   ....[46]....
        /*03d0*/ 	.word	0x00002710
        /*03d4*/ 	.word	0x000000ff
        /*03d8*/ 	.word	0x00000080
        /*03dc*/ 	.short	0x010a
        /*03de*/ 	.byte	0x05
	.zero		1


	//   ....[47]....
        /*03e0*/ 	.word	0x00002830
        /*03e4*/ 	.word	0x00000000
        /*03e8*/ 	.word	0x00000070
        /*03ec*/ 	.short	0x010a
        /*03ee*/ 	.byte	0xff
	.zero		1


	//   ....[48]....
        /*03f0*/ 	.word	0x00002930
        /*03f4*/ 	.word	0x00000000
        /*03f8*/ 	.word	0x00000000
        /*03fc*/ 	.short	0x0101
        /*03fe*/ 	.byte	0xff
	.zero		1


	//   ....[49]....
        /*0400*/ 	.word	0x000029c0
        /*0404*/ 	.word	0x000000ff
        /*0408*/ 	.word	0x00000080
        /*040c*/ 	.short	0x0106
        /*040e*/ 	.byte	0x05
	.zero		1


	//   ....[50]....
        /*0410*/ 	.word	0x000029e0
        /*0414*/ 	.word	0x000000ff
        /*0418*/ 	.word	0x00000080
        /*041c*/ 	.short	0x010a
        /*041e*/ 	.byte	0x05
	.zero		1


	//   ....[51]....
        /*0420*/ 	.word	0x00002a70
        /*0424*/ 	.word	0x000000ff
        /*0428*/ 	.word	0x00000080
        /*042c*/ 	.short	0x0106
        /*042e*/ 	.byte	0x04
	.zero		1


	//   ....[52]....
        /*0430*/ 	.word	0x00002ab0
        /*0434*/ 	.word	0x00000000
        /*0438*/ 	.word	0x00000080
        /*043c*/ 	.short	0x010a
        /*043e*/ 	.byte	0xff
	.zero		1


	//   ....[53]....
        /*0440*/ 	.word	0x00003070
        /*0444*/ 	.word	0x00000000
        /*0448*/ 	.word	0x00000070
        /*044c*/ 	.short	0x010a
        /*044e*/ 	.byte	0xff
	.zero		1


	//   ....[54]....
        /*0450*/ 	.word	0x00003170
        /*0454*/ 	.word	0x00000003
        /*0458*/ 	.word	0x00000000
        /*045c*/ 	.short	0x0101
        /*045e*/ 	.byte	0xff
	.zero		1


	//   ....[55]....
        /*0460*/ 	.word	0x00003180
        /*0464*/ 	.word	0x000000ff
        /*0468*/ 	.word	0x00000000
        /*046c*/ 	.short	0x010a
        /*046e*/ 	.byte	0x07
	.zero		1


	//   ....[56]....
        /*0470*/ 	.word	0x000031b0
        /*0474*/ 	.word	0x000000ff
        /*0478*/ 	.word	0x000000b0
        /*047c*/ 	.short	0x010a
        /*047e*/ 	.byte	0x06
	.zero		1


	//   ....[57]....
        /*0480*/ 	.word	0x00003280
        /*0484*/ 	.word	0x000000ff
        /*0488*/ 	.word	0x00000000
        /*048c*/ 	.short	0x010a
        /*048e*/ 	.byte	0x0b
	.zero		1


	//   ....[58]....
        /*0490*/ 	.word	0x000033b0
        /*0494*/ 	.word	0x000000ff
        /*0498*/ 	.word	0x00000000
        /*049c*/ 	.short	0x010a
        /*049e*/ 	.byte	0x22
	.zero		1


	//   ....[59]....
        /*04a0*/ 	.word	0x00003790
        /*04a4*/ 	.word	0x000000ff
        /*04a8*/ 	.word	0x00000000
        /*04ac*/ 	.short	0x010a
        /*04ae*/ 	.byte	0x06
	.zero		1


	//   ....[60]....
        /*04b0*/ 	.word	0x00003820
        /*04b4*/ 	.word	0x000000ff
        /*04b8*/ 	.word	0x00000000
        /*04bc*/ 	.short	0x010a
        /*04be*/ 	.byte	0x06
	.zero		1


	//   ....[61]....
        /*04c0*/ 	.word	0x000038b0
        /*04c4*/ 	.word	0x000000ff
        /*04c8*/ 	.word	0x00000000
        /*04cc*/ 	.short	0x010a
        /*04ce*/ 	.byte	0x06
	.zero		1


	//   ....[62]....
        /*04d0*/ 	.word	0x00003940
        /*04d4*/ 	.word	0x000000ff
        /*04d8*/ 	.word	0x00000000
        /*04dc*/ 	.short	0x010a
        /*04de*/ 	.byte	0x07
	.zero		1


	//   ....[63]....
        /*04e0*/ 	.word	0x00003d80
        /*04e4*/ 	.word	0x00000000
        /*04e8*/ 	.word	0x00000070
        /*04ec*/ 	.short	0x010a
        /*04ee*/ 	.byte	0xff
	.zero		1


	//   ....[64]....
        /*04f0*/ 	.word	0x00003e40
        /*04f4*/ 	.word	0x00000000
        /*04f8*/ 	.word	0x00000000
        /*04fc*/ 	.short	0x0101
        /*04fe*/ 	.byte	0xff
	.zero		1


	//   ....[65]....
        /*0500*/ 	.word	0x00004160
        /*0504*/ 	.word	0x000000ff
        /*0508*/ 	.word	0x00000068
        /*050c*/ 	.short	0x010a
        /*050e*/ 	.byte	0x07
	.zero		1


	//   ....[66]....
        /*0510*/ 	.word	0x00004380
        /*0514*/ 	.word	0x000000ff
        /*0518*/ 	.word	0x00000048
        /*051c*/ 	.short	0x010a
        /*051e*/ 	.byte	0x0f
	.zero		1


	//   ....[67]....
        /*0520*/ 	.word	0x00004580
        /*0524*/ 	.word	0x000000ff
        /*0528*/ 	.word	0x00000030
        /*052c*/ 	.short	0x010b
        /*052e*/ 	.byte	0x0f
	.zero		1


	//   ....[68]....
        /*0530*/ 	.word	0x000045d0
        /*0534*/ 	.word	0x000000ff
        /*0538*/ 	.word	0x00000000
        /*053c*/ 	.short	0x0101
        /*053e*/ 	.byte	0x10
	.zero		1


	//   ....[69]....
        /*0540*/ 	.word	0x00004610
        /*0544*/ 	.word	0x000000ff
        /*0548*/ 	.word	0x00000048
        /*054c*/ 	.short	0x010a
        /*054e*/ 	.byte	0x0d
	.zero		1


	//   ....[70]....
        /*0550*/ 	.word	0x00004850
        /*0554*/ 	.word	0x000000ff
        /*0558*/ 	.word	0x00000030
        /*055c*/ 	.short	0x010b
        /*055e*/ 	.byte	0x0d
	.zero		1


	//   ....[71]....
        /*0560*/ 	.word	0x000048c0
        /*0564*/ 	.word	0x000000ff
        /*0568*/ 	.word	0x00000000
        /*056c*/ 	.short	0x0101
        /*056e*/ 	.byte	0x0f
	.zero		1


	//   ....[72]....
        /*0570*/ 	.word	0x00004910
        /*0574*/ 	.word	0x000000ff
        /*0578*/ 	.word	0x00000000
        /*057c*/ 	.short	0x010a
        /*057e*/ 	.byte	0x04
	.zero		1


	//   ....[73]....
        /*0580*/ 	.word	0x000049a0
        /*0584*/ 	.word	0x000000ff
        /*0588*/ 	.word	0x00000000
        /*058c*/ 	.short	0x010a
        /*058e*/ 	.byte	0x04
	.zero		1


	//   ....[74]....
        /*0590*/ 	.word	0x00004a40
        /*0594*/ 	.word	0x00000000
        /*0598*/ 	.word	0x00000000
        /*059c*/ 	.short	0x010a
        /*059e*/ 	.byte	0xff
	.zero		1


	//   ....[75]....
        /*05a0*/ 	.word	0x00004d80
        /*05a4*/ 	.word	0x00000000
        /*05a8*/ 	.word	0x00000070
        /*05ac*/ 	.short	0x010a
        /*05ae*/ 	.byte	0xff
	.zero		1


	//   ....[76]....
        /*05b0*/ 	.word	0x00004e90
        /*05b4*/ 	.word	0x00000000
        /*05b8*/ 	.word	0x00000000
        /*05bc*/ 	.short	0x0101
        /*05be*/ 	.byte	0xff
	.zero		1


	//   ....[77]....
        /*05c0*/ 	.word	0x00005930
        /*05c4*/ 	.word	0x00000000
        /*05c8*/ 	.word	0x00000030
        /*05cc*/ 	.short	0x010a
        /*05ce*/ 	.byte	0xff
	.zero		1


	//   ....[78]....
        /*05d0*/ 	.word	0x000059a0
        /*05d4*/ 	.word	0x00000049
        /*05d8*/ 	.word	0x00000090
        /*05dc*/ 	.short	0x010a
        /*05de*/ 	.byte	0xff
	.zero		1


	//   ....[79]....
        /*05e0*/ 	.word	0x00005a90
        /*05e4*/ 	.word	0x00000000
        /*05e8*/ 	.word	0x00000030
        /*05ec*/ 	.short	0x010a
        /*05ee*/ 	.byte	0xff
	.zero		1


	//   ....[80]....
        /*05f0*/ 	.word	0x00005bc0
        /*05f4*/ 	.word	0x00000049
        /*05f8*/ 	.word	0x00000090
        /*05fc*/ 	.short	0x010a
        /*05fe*/ 	.byte	0xff
	.zero		1


	//   ....[81]....
        /*0600*/ 	.word	0x000066d0
        /*0604*/ 	.word	0x00000000
        /*0608*/ 	.word	0x00000000
        /*060c*/ 	.short	0x0101
        /*060e*/ 	.byte	0xff
	.zero		1


	//   ....[82]....
        /*0610*/ 	.word	0x000066e0
        /*0614*/ 	.word	0x00000002
        /*0618*/ 	.word	0x00000030
        /*061c*/ 	.short	0x010a
        /*061e*/ 	.byte	0xff
	.zero		1


	//   ....[83]....
        /*0620*/ 	.word	0x000067b0
        /*0624*/ 	.word	0x00000002
        /*0628*/ 	.word	0x00000030
        /*062c*/ 	.short	0x010a
        /*062e*/ 	.byte	0xff
	.zero		1


	//   ....[84]....
        /*0630*/ 	.word	0x00006b20
        /*0634*/ 	.word	0x000000ff
        /*0638*/ 	.word	0x00000000
        /*063c*/ 	.short	0x0101
        /*063e*/ 	.byte	0x05
	.zero		1


	//   ....[85]....
        /*0640*/ 	.word	0x00007450
        /*0644*/ 	.word	0x00000000
        /*0648*/ 	.word	0x00000000
        /*064c*/ 	.short	0x0101
        /*064e*/ 	.byte	0xff
	.zero		1


	//   ....[86]....
        /*0650*/ 	.word	0x000076c0
        /*0654*/ 	.word	0x000000ff
        /*0658*/ 	.word	0x00000000
        /*065c*/ 	.short	0x0101
        /*065e*/ 	.byte	0x04
	.zero		1


	//   ....[87]....
        /*0660*/ 	.word	0x000076e0
        /*0664*/ 	.word	0x00000002
        /*0668*/ 	.word	0x000000e0
        /*066c*/ 	.short	0x010a
        /*066e*/ 	.byte	0xff
	.zero		1


	//   ....[88]....
        /*0670*/ 	.word	0x00007740
        /*0674*/ 	.word	0x00000002
        /*0678*/ 	.word	0x00000018
        /*067c*/ 	.short	0x010a
        /*067e*/ 	.byte	0xff
	.zero		1


	//   ....[89]....
        /*0680*/ 	.word	0x000077a0
        /*0684*/ 	.word	0x00000002
        /*0688*/ 	.word	0x00000018
        /*068c*/ 	.short	0x010a
        /*068e*/ 	.byte	0xff
	.zero		1


	//   ....[90]....
        /*0690*/ 	.word	0x000077f0
        /*0694*/ 	.word	0x00000002
        /*0698*/ 	.word	0x00000070
        /*069c*/ 	.short	0x010a
        /*069e*/ 	.byte	0xff
	.zero		1


	//   ....[91]....
        /*06a0*/ 	.word	0x00007850
        /*06a4*/ 	.word	0x00000000
        /*06a8*/ 	.word	0x00000000
        /*06ac*/ 	.short	0x010a
        /*06ae*/ 	.byte	0xff
	.zero		1


	//   ....[92]....
        /*06b0*/ 	.word	0x000078b0
        /*06b4*/ 	.word	0x00000000
        /*06b8*/ 	.word	0x00000000
        /*06bc*/ 	.short	0x010a
        /*06be*/ 	.byte	0xff
	.zero		1


	//   ....[93]....
        /*06c0*/ 	.word	0x00007900
        /*06c4*/ 	.word	0x00000000
        /*06c8*/ 	.word	0x000000d0
        /*06cc*/ 	.short	0x010a
        /*06ce*/ 	.byte	0xff
	.zero		1


	//   ....[94]....
        /*06d0*/ 	.word	0x00007960
        /*06d4*/ 	.word	0x00000000
        /*06d8*/ 	.word	0x00000080
        /*06dc*/ 	.short	0x010a
        /*06de*/ 	.byte	0xff
	.zero		1


	//   ....[95]....
        /*06e0*/ 	.word	0x000079b0
        /*06e4*/ 	.word	0x00000000
        /*06e8*/ 	.word	0x00000070
        /*06ec*/ 	.short	0x010a
        /*06ee*/ 	.byte	0xff
	.zero		1


	//   ....[96]....
        /*06f0*/ 	.word	0x00007a10
        /*06f4*/ 	.word	0x00000000
        /*06f8*/ 	.word	0x00000080
        /*06fc*/ 	.short	0x010a
        /*06fe*/ 	.byte	0xff
	.zero		1


	//   ....[97]....
        /*0700*/ 	.word	0x00007a60
        /*0704*/ 	.word	0x00000000
        /*0708*/ 	.word	0x00000070
        /*070c*/ 	.short	0x010a
        /*070e*/ 	.byte	0xff
	.zero		1


	//   ....[98]....
        /*0710*/ 	.word	0x00007ac0
        /*0714*/ 	.word	0x00000002
        /*0718*/ 	.word	0x000000b0
        /*071c*/ 	.short	0x010a
        /*071e*/ 	.byte	0xff
	.zero		1


	//   ....[99]....
        /*0720*/ 	.word	0x00007b20
        /*0724*/ 	.word	0x00000000
        /*0728*/ 	.word	0x00000000
        /*072c*/ 	.short	0x010a
        /*072e*/ 	.byte	0xff
	.zero		1


	//   ....[100]....
        /*0730*/ 	.word	0x00007b80
        /*0734*/ 	.word	0x00000000
        /*0738*/ 	.word	0x00000000
        /*073c*/ 	.short	0x010a
        /*073e*/ 	.byte	0xff
	.zero		1


	//   ....[101]....
        /*0740*/ 	.word	0x00007be0
        /*0744*/ 	.word	0x00000000
        /*0748*/ 	.word	0x00000000
        /*074c*/ 	.short	0x010a
        /*074e*/ 	.byte	0xff
	.zero		1


	//   ....[102]....
        /*0750*/ 	.word	0x00007c40
        /*0754*/ 	.word	0x00000000
        /*0758*/ 	.word	0x00000000
        /*075c*/ 	.short	0x010a
        /*075e*/ 	.byte	0xff
	.zero		1


	//   ....[103]....
        /*0760*/ 	.word	0x00007ca0
        /*0764*/ 	.word	0x00000000
        /*0768*/ 	.word	0x00000000
        /*076c*/ 	.short	0x010a
        /*076e*/ 	.byte	0xff
	.zero		1


	//   ....[104]....
        /*0770*/ 	.word	0x00007cf0
        /*0774*/ 	.word	0x00000000
        /*0778*/ 	.word	0x00000070
        /*077c*/ 	.short	0x010a
        /*077e*/ 	.byte	0xff
	.zero		1


	//   ....[105]....
        /*0780*/ 	.word	0x00007d50
        /*0784*/ 	.word	0x00000000
        /*0788*/ 	.word	0x00000068
        /*078c*/ 	.short	0x010a
        /*078e*/ 	.byte	0xff
	.zero		1


	//   ....[106]....
        /*0790*/ 	.word	0x00007db0
        /*0794*/ 	.word	0x00000000
        /*0798*/ 	.word	0x00000048
        /*079c*/ 	.short	0x010a
        /*079e*/ 	.byte	0xff
	.zero		1


	//   ....[107]....
        /*07a0*/ 	.word	0x00007e10
        /*07a4*/ 	.word	0x00000000
        /*07a8*/ 	.word	0x00000048
        /*07ac*/ 	.short	0x010a
        /*07ae*/ 	.byte	0xff
	.zero		1


	//   ....[108]....
        /*07b0*/ 	.word	0x00007e70
        /*07b4*/ 	.word	0x00000000
        /*07b8*/ 	.word	0x00000000
        /*07bc*/ 	.short	0x010a
        /*07be*/ 	.byte	0xff
	.zero		1


	//   ....[109]....
        /*07c0*/ 	.word	0x00007ed0
        /*07c4*/ 	.word	0x00000000
        /*07c8*/ 	.word	0x00000000
        /*07cc*/ 	.short	0x010a
        /*07ce*/ 	.byte	0xff
	.zero		1


	//   ....[110]....
        /*07d0*/ 	.word	0x00007f20
        /*07d4*/ 	.word	0x00000000
        /*07d8*/ 	.word	0x00000070
        /*07dc*/ 	.short	0x010a
        /*07de*/ 	.byte	0xff
	.zero		1


	//   ....[111]....
        /*07e0*/ 	.word	0x00007f70
        /*07e4*/ 	.word	0x00000000
        /*07e8*/ 	.word	0x00000030
        /*07ec*/ 	.short	0x010a
        /*07ee*/ 	.byte	0xff
	.zero		1


	//   ....[112]....
        /*07f0*/ 	.word	0x00007fc0
        /*07f4*/ 	.word	0x00000049
        /*07f8*/ 	.word	0x00000090
        /*07fc*/ 	.short	0x010a
        /*07fe*/ 	.byte	0xff
	.zero		1


	//   ....[113]....
        /*0800*/ 	.word	0x00008010
        /*0804*/ 	.word	0x00000002
        /*0808*/ 	.word	0x00000030
        /*080c*/ 	.short	0x010a
        /*080e*/ 	.byte	0xff
	.zero		1


	//----- nvinfo : EIATTR_NUM_MBARRIERS
	.align		4
.L_47:
        /*0810*/ 	.byte	0x03, 0x38
        /*0812*/ 	.short	0x001e


	//----- nvinfo : EIATTR_EXIT_INSTR_OFFSETS
	.align		4
        /*0814*/ 	.byte	0x04, 0x1c
        /*0816*/ 	.short	(.L_49 - .L_48)


	//   ....[0]....
.L_48:
        /*0818*/ 	.word	0x00002590


	//   ....[1]....
        /*081c*/ 	.word	0x00002a80


	//   ....[2]....
        /*0820*/ 	.word	0x00002ae0


	//   ....[3]....
        /*0824*/ 	.word	0x00003ba0


	//   ....[4]....
        /*0828*/ 	.word	0x00004a70


	//   ....[5]....
        /*082c*/ 	.word	0x00004ab0


	//   ....[6]....
        /*0830*/ 	.word	0x000075b0


	//   ....[7]....
        /*0834*/ 	.word	0x00007630


	//   ....[8]....
        /*0838*/ 	.word	0x00007660


	//   ....[9]....
        /*083c*/ 	.word	0x000076d0


	//----- nvinfo : EIATTR_MAX_THREADS
	.align		4
.L_49:
        /*0840*/ 	.byte	0x04, 0x05
        /*0842*/ 	.short	(.L_51 - .L_50)
.L_50:
        /*0844*/ 	.word	0x00000100
        /*0848*/ 	.word	0x00000001
        /*084c*/ 	.word	0x00000001


	//----- nvinfo : EIATTR_CRS_STACK_SIZE
	.align		4
.L_51:
        /*0850*/ 	.byte	0x04, 0x1e
        /*0852*/ 	.short	(.L_53 - .L_52)
.L_52:
        /*0854*/ 	.word	0x00000000


	//----- nvinfo : EIATTR_CBANK_PARAM_SIZE
	.align		4
.L_53:
        /*0858*/ 	.byte	0x03, 0x19
        /*085a*/ 	.short	0x0800


	//----- nvinfo : EIATTR_PARAM_CBANK
	.align		4
        /*085c*/ 	.byte	0x04, 0x0a
        /*085e*/ 	.short	(.L_55 - .L_54)
	.align		4
.L_54:
        /*0860*/ 	.word	index@(.nv.constant0._ZN7cutlass13device_kernelINS_4gemm6kernel13GemmUniversalIN4cute5tupleIJiiiiEEENS1_10collective13CollectiveMmaINS1_35MainloopSm100TmaUmmaWarpSpecializedILi3ELi2ELi4ENS5_IJNS4_1CILi1EEESB_SB_EEEEENS5_IJNSA_ILi128EEENSA_ILi64EEESE_EEENS_10bfloat16_tENS5_IJlSB_lEEESH_SI_NS4_8TiledMMAINS4_8MMA_AtomIJNS4_20SM100_MMA_F16BF16_SSISH_SH_fLi128ELi64ELNS4_4UMMA5MajorE0ELSN_0ELNSM_7ScaleInE0ELSO_0EEEEEENS4_6LayoutISC_NS5_IJNSA_ILi0EEESS_SS_EEEEENS5_IJNS4_10UnderscoreESV_SV_EEEEENS4_13SM90_TMA_LOADENS4_14ComposedLayoutINS4_7SwizzleILi3ELi4ELi3EEENS4_18smem_ptr_flag_bitsILi16EEENSR_INS5_IJNSA_ILi8EEESF_EEENS5_IJSF_SB_EEEEEEEvNS4_8identityESY_S18_vS19_EENS_8epilogue10collective18CollectiveEpilogueINS1B_23Sm100TmaWarpSpecializedILi3ELi2ELi32ELb1ELb0EEEJSG_NS5_IJNSR_ISE_SB_EENSR_INSA_ILi32EEESB_EEEEESH_SI_SH_SI_NS1B_6fusion15FusionCallbacksIS1F_NS1K_17LinearCombinationISH_fSH_fLNS_15FloatRoundStyleE2EEESG_S1J_JEEENS4_5SM1004TMEM4LOAD26SM100_TMEM_LOAD_32dp32b32xESY_NSZ_INS10_ILi2ELi4ELi3EEES13_NSR_INS5_IJS14_S1H_EEENS5_IJS1H_SB_EEEEEEENS4_39AutoVectorizingCopyWithAssumedAlignmentILi128EEENS4_14SM90_TMA_STOREES1Y_S20_S20_EEEvvEEEEvNT_6ParamsE)
        /*0864*/ 	.short	0x0380
        /*0866*/ 	.short	0x0800


	//----- nvinfo : EIATTR_SW_WAR
	.align		4
.L_55:
        /*0868*/ 	.byte	0x04, 0x36
        /*086a*/ 	.short	(.L_57 - .L_56)
.L_56:
        /*086c*/ 	.word	0x00000008
.L_57:


//--------------------- .nv.callgraph             --------------------------
	.section	.nv.callgraph,"",@"SHT_CUDA_CALLGRAPH"
	.align	4
	.sectionentsize	8
	.align		4
        /*0000*/ 	.word	0x00000000
	.align		4
        /*0004*/ 	.word	0xffffffff
	.align		4
        /*0008*/ 	.word	index@(_ZN7cutlass13device_kernelINS_4gemm6kernel13GemmUniversalIN4cute5tupleIJiiiiEEENS1_10collective13CollectiveMmaINS1_35MainloopSm100TmaUmmaWarpSpecializedILi3ELi2ELi4ENS5_IJNS4_1CILi1EEESB_SB_EEEEENS5_IJNSA_ILi128EEENSA_ILi64EEESE_EEENS_10bfloat16_tENS5_IJlSB_lEEESH_SI_NS4_8TiledMMAINS4_8MMA_AtomIJNS4_20SM100_MMA_F16BF16_SSISH_SH_fLi128ELi64ELNS4_4UMMA5MajorE0ELSN_0ELNSM_7ScaleInE0ELSO_0EEEEEENS4_6LayoutISC_NS5_IJNSA_ILi0EEESS_SS_EEEEENS5_IJNS4_10UnderscoreESV_SV_EEEEENS4_13SM90_TMA_LOADENS4_14ComposedLayoutINS4_7SwizzleILi3ELi4ELi3EEENS4_18smem_ptr_flag_bitsILi16EEENSR_INS5_IJNSA_ILi8EEESF_EEENS5_IJSF_SB_EEEEEEEvNS4_8identityESY_S18_vS19_EENS_8epilogue10collective18CollectiveEpilogueINS1B_23Sm100TmaWarpSpecializedILi3ELi2ELi32ELb1ELb0EEEJSG_NS5_IJNSR_ISE_SB_EENSR_INSA_ILi32EEESB_EEEEESH_SI_SH_SI_NS1B_6fusion15FusionCallbacksIS1F_NS1K_17LinearCombinationISH_fSH_fLNS_15FloatRoundStyleE2EEESG_S1J_JEEENS4_5SM1004TMEM4LOAD26SM100_TMEM_LOAD_32dp32b32xESY_NSZ_INS10_ILi2ELi4ELi3EEES13_NSR_INS5_IJS14_S1H_EEENS5_IJS1H_SB_EEEEEEENS4_39AutoVectorizingCopyWithAssumedAlignmentILi128EEENS4_14SM90_TMA_STOREES1Y_S20_S20_EEEvvEEEEvNT_6ParamsE)
	.align		4
        /*000c*/ 	.word	index@(__assertfail)
	.align		4
        /*0010*/ 	.word	0x00000000
	.align		4
        /*0014*/ 	.word	0xfffffffe
	.align		4
        /*0018*/ 	.word	0x00000000
	.align		4
        /*001c*/ 	.word	0xfffffffd
	.align		4
        /*0020*/ 	.word	0x00000000
	.align		4
        /*0024*/ 	.word	0xfffffffc


//--------------------- .nv.constant4             --------------------------
	.section	.nv.constant4,"a",@progbits
	.align	8
	.align		8
.nv.constant4:
        /*0000*/ 	.dword	__assertfail
	.align		8
        /*0008*/ 	.dword	__unnamed_1
	.align		8
        /*0010*/ 	.dword	__unnamed_2
	.align		8
        /*0018*/ 	.dword	_ZN40_INTERNAL_6d76983c_4_k_cu_6ec04292_310534cuda3std3__45__cpo5beginE
	.align		8
        /*0020*/ 	.dword	_ZN40_INTERNAL_6d76983c_4_k_cu_6ec04292_310534cuda3std3__45__cpo3endE
	.align		8
        /*0028*/ 	.dword	_ZN40_INTERNAL_6d76983c_4_k_cu_6ec04292_310534cuda3std3__45__cpo6cbeginE
	.align		8
        /*0030*/ 	.dword	_ZN40_INTERNAL_6d76983c_4_k_cu_6ec04292_310534cuda3std3__45__cpo4cendE
	.align		8
        /*0038*/ 	.dword	_ZN40_INTERNAL_6d76983c_4_k_cu_6ec04292_310534cuda3std3__442_GLOBAL__N__6d76983c_4_k_cu_6ec04292_310536ignoreE
	.align		8
        /*0040*/ 	.dword	_ZN40_INTERNAL_6d76983c_4_k_cu_6ec04292_310534cuda3std3__419piecewise_constructE
	.align		8
        /*0048*/ 	.dword	_ZN40_INTERNAL_6d76983c_4_k_cu_6ec04292_310534cuda3std3__48in_placeE
	.align		8
        /*0050*/ 	.dword	_ZN40_INTERNAL_6d76983c_4_k_cu_6ec04292_310534cuda3std6ranges3__45__cpo4swapE
	.align		8
        /*0058*/ 	.dword	_ZN40_INTERNAL_6d76983c_4_k_cu_6ec04292_310534cuda3std6ranges3__45__cpo9iter_moveE
	.align		8
        /*0060*/ 	.dword	_ZN40_INTERNAL_6d76983c_4_k_cu_6ec04292_310534cute7productE
	.align		8
        /*0068*/ 	.dword	_ZN40_INTERNAL_6d76983c_4_k_cu_6ec04292_310534cute1_E
	.align		8
        /*0070*/ 	.dword	$str$25
	.align		8
        /*0078*/ 	.dword	$str$26
	.align		8
        /*0080*/ 	.dword	$str$27
	.align		8
        /*0088*/ 	.dword	$str$28


//--------------------- .text._ZN7cutlass13device_kernelINS_4gemm6kernel13GemmUniversalIN4cute5tupleIJiiiiEEENS1_10collective13CollectiveMmaINS1_35MainloopSm100TmaUmmaWarpSpecializedILi3ELi2ELi4ENS5_IJNS4_1CILi1EEESB_SB_EEEEENS5_IJNSA_ILi128EEENSA_ILi64EEESE_EEENS_10bfloat16_tENS5_IJlSB_lEEESH_SI_NS4_8TiledMMAINS4_8MMA_AtomIJNS4_20SM100_MMA_F16BF16_SSISH_SH_fLi128ELi64ELNS4_4UMMA5MajorE0ELSN_0ELNSM_7ScaleInE0ELSO_0EEEEEENS4_6LayoutISC_NS5_IJNSA_ILi0EEESS_SS_EEEEENS5_IJNS4_10UnderscoreESV_SV_EEEEENS4_13SM90_TMA_LOADENS4_14ComposedLayoutINS4_7SwizzleILi3ELi4ELi3EEENS4_18smem_ptr_flag_bitsILi16EEENSR_INS5_IJNSA_ILi8EEESF_EEENS5_IJSF_SB_EEEEEEEvNS4_8identityESY_S18_vS19_EENS_8epilogue10collective18CollectiveEpilogueINS1B_23Sm100TmaWarpSpecializedILi3ELi2ELi32ELb1ELb0EEEJSG_NS5_IJNSR_ISE_SB_EENSR_INSA_ILi32EEESB_EEEEESH_SI_SH_SI_NS1B_6fusion15FusionCallbacksIS1F_NS1K_17LinearCombinationISH_fSH_fLNS_15FloatRoundStyleE2EEESG_S1J_JEEENS4_5SM1004TMEM4LOAD26SM100_TMEM_LOAD_32dp32b32xESY_NSZ_INS10_ILi2ELi4ELi3EEES13_NSR_INS5_IJS14_S1H_EEENS5_IJS1H_SB_EEEEEEENS4_39AutoVectorizingCopyWithAssumedAlignmentILi128EEENS4_14SM90_TMA_STOREES1Y_S20_S20_EEEvvEEEEvNT_6ParamsE --------------------------
	.section	.text._ZN7cutlass13device_kernelINS_4gemm6kernel13GemmUniversalIN4cute5tupleIJiiiiEEENS1_10collective13CollectiveMmaINS1_35MainloopSm100TmaUmmaWarpSpecializedILi3ELi2ELi4ENS5_IJNS4_1CILi1EEESB_SB_EEEEENS5_IJNSA_ILi128EEENSA_ILi64EEESE_EEENS_10bfloat16_tENS5_IJlSB_lEEESH_SI_NS4_8TiledMMAINS4_8MMA_AtomIJNS4_20SM100_MMA_F16BF16_SSISH_SH_fLi128ELi64ELNS4_4UMMA5MajorE0ELSN_0ELNSM_7ScaleInE0ELSO_0EEEEEENS4_6LayoutISC_NS5_IJNSA_ILi0EEESS_SS_EEEEENS5_IJNS4_10UnderscoreESV_SV_EEEEENS4_13SM90_TMA_LOADENS4_14ComposedLayoutINS4_7SwizzleILi3ELi4ELi3EEENS4_18smem_ptr_flag_bitsILi16EEENSR_INS5_IJNSA_ILi8EEESF_EEENS5_IJSF_SB_EEEEEEEvNS4_8identityESY_S18_vS19_EENS_8epilogue10collective18CollectiveEpilogueINS1B_23Sm100TmaWarpSpecializedILi3ELi2ELi32ELb1ELb0EEEJSG_NS5_IJNSR_ISE_SB_EENSR_INSA_ILi32EEESB_EEEEESH_SI_SH_SI_NS1B_6fusion15FusionCallbacksIS1F_NS1K_17LinearCombinationISH_fSH_fLNS_15FloatRoundStyleE2EEESG_S1J_JEEENS4_5SM1004TMEM4LOAD26SM100_TMEM_LOAD_32dp32b32xESY_NSZ_INS10_ILi2ELi4ELi3EEES13_NSR_INS5_IJS14_S1H_EEENS5_IJS1H_SB_EEEEEEENS4_39AutoVectorizingCopyWithAssumedAlignmentILi128EEENS4_14SM90_TMA_STOREES1Y_S20_S20_EEEvvEEEEvNT_6ParamsE,"ax",@progbits
	.align	128
.text._ZN7cutlass13device_kernelINS_4gemm6kernel13GemmUniversalIN4cute5tupleIJiiiiEEENS1_10collective13CollectiveMmaINS1_35MainloopSm100TmaUmmaWarpSpecializedILi3ELi2ELi4ENS5_IJNS4_1CILi1EEESB_SB_EEEEENS5_IJNSA_ILi128EEENSA_ILi64EEESE_EEENS_10bfloat16_tENS5_IJlSB_lEEESH_SI_NS4_8TiledMMAINS4_8MMA_AtomIJNS4_20SM100_MMA_F16BF16_SSISH_SH_fLi128ELi64ELNS4_4UMMA5MajorE0ELSN_0ELNSM_7ScaleInE0ELSO_0EEEEEENS4_6LayoutISC_NS5_IJNSA_ILi0EEESS_SS_EEEEENS5_IJNS4_10UnderscoreESV_SV_EEEEENS4_13SM90_TMA_LOADENS4_14ComposedLayoutINS4_7SwizzleILi3ELi4ELi3EEENS4_18smem_ptr_flag_bitsILi16EEENSR_INS5_IJNSA_ILi8EEESF_EEENS5_IJSF_SB_EEEEEEEvNS4_8identityESY_S18_vS19_EENS_8epilogue10collective18CollectiveEpilogueINS1B_23Sm100TmaWarpSpecializedILi3ELi2ELi32ELb1ELb0EEEJSG_NS5_IJNSR_ISE_SB_EENSR_INSA_ILi32EEESB_EEEEESH_SI_SH_SI_NS1B_6fusion15FusionCallbacksIS1F_NS1K_17LinearCombinationISH_fSH_fLNS_15FloatRoundStyleE2EEESG_S1J_JEEENS4_5SM1004TMEM4LOAD26SM100_TMEM_LOAD_32dp32b32xESY_NSZ_INS10_ILi2ELi4ELi3EEES13_NSR_INS5_IJS14_S1H_EEENS5_IJS1H_SB_EEEEEEENS4_39AutoVectorizingCopyWithAssumedAlignmentILi128EEENS4_14SM90_TMA_STOREES1Y_S20_S20_EEEvvEEEEvNT_6ParamsE:
        .type           _ZN7cutlass13device_kernelINS_4gemm6kernel13GemmUniversalIN4cute5tupleIJiiiiEEENS1_10collective13CollectiveMmaINS1_35MainloopSm100TmaUmmaWarpSpecializedILi3ELi2ELi4ENS5_IJNS4_1CILi1EEESB_SB_EEEEENS5_IJNSA_ILi128EEENSA_ILi64EEESE_EEENS_10bfloat16_tENS5_IJlSB_lEEESH_SI_NS4_8TiledMMAINS4_8MMA_AtomIJNS4_20SM100_MMA_F16BF16_SSISH_SH_fLi128ELi64ELNS4_4UMMA5MajorE0ELSN_0ELNSM_7ScaleInE0ELSO_0EEEEEENS4_6LayoutISC_NS5_IJNSA_ILi0EEESS_SS_EEEEENS5_IJNS4_10UnderscoreESV_SV_EEEEENS4_13SM90_TMA_LOADENS4_14ComposedLayoutINS4_7SwizzleILi3ELi4ELi3EEENS4_18smem_ptr_flag_bitsILi16EEENSR_INS5_IJNSA_ILi8EEESF_EEENS5_IJSF_SB_EEEEEEEvNS4_8identityESY_S18_vS19_EENS_8epilogue10collective18CollectiveEpilogueINS1B_23Sm100TmaWarpSpecializedILi3ELi2ELi32ELb1ELb0EEEJSG_NS5_IJNSR_ISE_SB_EENSR_INSA_ILi32EEESB_EEEEESH_SI_SH_SI_NS1B_6fusion15FusionCallbacksIS1F_NS1K_17LinearCombinationISH_fSH_fLNS_15FloatRoundStyleE2EEESG_S1J_JEEENS4_5SM1004TMEM4LOAD26SM100_TMEM_LOAD_32dp32b32xESY_NSZ_INS10_ILi2ELi4ELi3EEES13_NSR_INS5_IJS14_S1H_EEENS5_IJS1H_SB_EEEEEEENS4_39AutoVectorizingCopyWithAssumedAlignmentILi128EEENS4_14SM90_TMA_STOREES1Y_S20_S20_EEEvvEEEEvNT_6ParamsE,@function
        .size           _ZN7cutlass13device_kernelINS_4gemm6kernel13GemmUniversalIN4cute5tupleIJiiiiEEENS1_10collective13CollectiveMmaINS1_35MainloopSm100TmaUmmaWarpSpecializedILi3ELi2ELi4ENS5_IJNS4_1CILi1EEESB_SB_EEEEENS5_IJNSA_ILi128EEENSA_ILi64EEESE_EEENS_10bfloat16_tENS5_IJlSB_lEEESH_SI_NS4_8TiledMMAINS4_8MMA_AtomIJNS4_20SM100_MMA_F16BF16_SSISH_SH_fLi128ELi64ELNS4_4UMMA5MajorE0ELSN_0ELNSM_7ScaleInE0ELSO_0EEEEEENS4_6LayoutISC_NS5_IJNSA_ILi0EEESS_SS_EEEEENS5_IJNS4_10UnderscoreESV_SV_EEEEENS4_13SM90_TMA_LOADENS4_14ComposedLayoutINS4_7SwizzleILi3ELi4ELi3EEENS4_18smem_ptr_flag_bitsILi16EEENSR_INS5_IJNSA_ILi8EEESF_EEENS5_IJSF_SB_EEEEEEEvNS4_8identityESY_S18_vS19_EENS_8epilogue10collective18CollectiveEpilogueINS1B_23Sm100TmaWarpSpecializedILi3ELi2ELi32ELb1ELb0EEEJSG_NS5_IJNSR_ISE_SB_EENSR_INSA_ILi32EEESB_EEEEESH_SI_SH_SI_NS1B_6fusion15FusionCallbacksIS1F_NS1K_17LinearCombinationISH_fSH_fLNS_15FloatRoundStyleE2EEESG_S1J_JEEENS4_5SM1004TMEM4LOAD26SM100_TMEM_LOAD_32dp32b32xESY_NSZ_INS10_ILi2ELi4ELi3EEES13_NSR_INS5_IJS14_S1H_EEENS5_IJS1H_SB_EEEEEEENS4_39AutoVectorizingCopyWithAssumedAlignmentILi128EEENS4_14SM90_TMA_STOREES1Y_S20_S20_EEEvvEEEEvNT_6ParamsE,(.L_x_151 - _ZN7cutlass13device_kernelINS_4gemm6kernel13GemmUniversalIN4cute5tupleIJiiiiEEENS1_10collective13CollectiveMmaINS1_35MainloopSm100TmaUmmaWarpSpecializedILi3ELi2ELi4ENS5_IJNS4_1CILi1EEESB_SB_EEEEENS5_IJNSA_ILi128EEENSA_ILi64EEESE_EEENS_10bfloat16_tENS5_IJlSB_lEEESH_SI_NS4_8TiledMMAINS4_8MMA_AtomIJNS4_20SM100_MMA_F16BF16_SSISH_SH_fLi128ELi64ELNS4_4UMMA5MajorE0ELSN_0ELNSM_7ScaleInE0ELSO_0EEEEEENS4_6LayoutISC_NS5_IJNSA_ILi0EEESS_SS_EEEEENS5_IJNS4_10UnderscoreESV_SV_EEEEENS4_13SM90_TMA_LOADENS4_14ComposedLayoutINS4_7SwizzleILi3ELi4ELi3EEENS4_18smem_ptr_flag_bitsILi16EEENSR_INS5_IJNSA_ILi8EEESF_EEENS5_IJSF_SB_EEEEEEEvNS4_8identityESY_S18_vS19_EENS_8epilogue10collective18CollectiveEpilogueINS1B_23Sm100TmaWarpSpecializedILi3ELi2ELi32ELb1ELb0EEEJSG_NS5_IJNSR_ISE_SB_EENSR_INSA_ILi32EEESB_EEEEESH_SI_SH_SI_NS1B_6fusion15FusionCallbacksIS1F_NS1K_17LinearCombinationISH_fSH_fLNS_15FloatRoundStyleE2EEESG_S1J_JEEENS4_5SM1004TMEM4LOAD26SM100_TMEM_LOAD_32dp32b32xESY_NSZ_INS10_ILi2ELi4ELi3EEES13_NSR_INS5_IJS14_S1H_EEENS5_IJS1H_SB_EEEEEEENS4_39AutoVectorizingCopyWithAssumedAlignmentILi128EEENS4_14SM90_TMA_STOREES1Y_S20_S20_EEEvvEEEEvNT_6ParamsE)
        .other          _ZN7cutlass13device_kernelINS_4gemm6kernel13GemmUniversalIN4cute5tupleIJiiiiEEENS1_10collective13CollectiveMmaINS1_35MainloopSm100TmaUmmaWarpSpecializedILi3ELi2ELi4ENS5_IJNS4_1CILi1EEESB_SB_EEEEENS5_IJNSA_ILi128EEENSA_ILi64EEESE_EEENS_10bfloat16_tENS5_IJlSB_lEEESH_SI_NS4_8TiledMMAINS4_8MMA_AtomIJNS4_20SM100_MMA_F16BF16_SSISH_SH_fLi128ELi64ELNS4_4UMMA5MajorE0ELSN_0ELNSM_7ScaleInE0ELSO_0EEEEEENS4_6LayoutISC_NS5_IJNSA_ILi0EEESS_SS_EEEEENS5_IJNS4_10UnderscoreESV_SV_EEEEENS4_13SM90_TMA_LOADENS4_14ComposedLayoutINS4_7SwizzleILi3ELi4ELi3EEENS4_18smem_ptr_flag_bitsILi16EEENSR_INS5_IJNSA_ILi8EEESF_EEENS5_IJSF_SB_EEEEEEEvNS4_8identityESY_S18_vS19_EENS_8epilogue10collective18CollectiveEpilogueINS1B_23Sm100TmaWarpSpecializedILi3ELi2ELi32ELb1ELb0EEEJSG_NS5_IJNSR_ISE_SB_EENSR_INSA_ILi32EEESB_EEEEESH_SI_SH_SI_NS1B_6fusion15FusionCallbacksIS1F_NS1K_17LinearCombinationISH_fSH_fLNS_15FloatRoundStyleE2EEESG_S1J_JEEENS4_5SM1004TMEM4LOAD26SM100_TMEM_LOAD_32dp32b32xESY_NSZ_INS10_ILi2ELi4ELi3EEES13_NSR_INS5_IJS14_S1H_EEENS5_IJS1H_SB_EEEEEEENS4_39AutoVectorizingCopyWithAssumedAlignmentILi128EEENS4_14SM90_TMA_STOREES1Y_S20_S20_EEEvvEEEEvNT_6ParamsE,@"STO_CUDA_ENTRY STV_DEFAULT"
_ZN7cutlass13device_kernelINS_4gemm6kernel13GemmUniversalIN4cute5tupleIJiiiiEEENS1_10collective13CollectiveMmaINS1_35MainloopSm100TmaUmmaWarpSpecializedILi3ELi2ELi4ENS5_IJNS4_1CILi1EEESB_SB_EEEEENS5_IJNSA_ILi128EEENSA_ILi64EEESE_EEENS_10bfloat16_tENS5_IJlSB_lEEESH_SI_NS4_8TiledMMAINS4_8MMA_AtomIJNS4_20SM100_MMA_F16BF16_SSISH_SH_fLi128ELi64ELNS4_4UMMA5MajorE0ELSN_0ELNSM_7ScaleInE0ELSO_0EEEEEENS4_6LayoutISC_NS5_IJNSA_ILi0EEESS_SS_EEEEENS5_IJNS4_10UnderscoreESV_SV_EEEEENS4_13SM90_TMA_LOADENS4_14ComposedLayoutINS4_7SwizzleILi3ELi4ELi3EEENS4_18smem_ptr_flag_bitsILi16EEENSR_INS5_IJNSA_ILi8EEESF_EEENS5_IJSF_SB_EEEEEEEvNS4_8identityESY_S18_vS19_EENS_8epilogue10collective18CollectiveEpilogueINS1B_23Sm100TmaWarpSpecializedILi3ELi2ELi32ELb1ELb0EEEJSG_NS5_IJNSR_ISE_SB_EENSR_INSA_ILi32EEESB_EEEEESH_SI_SH_SI_NS1B_6fusion15FusionCallbacksIS1F_NS1K_17LinearCombinationISH_fSH_fLNS_15FloatRoundStyleE2EEESG_S1J_JEEENS4_5SM1004TMEM4LOAD26SM100_TMEM_LOAD_32dp32b32xESY_NSZ_INS10_ILi2ELi4ELi3EEES13_NSR_INS5_IJS14_S1H_EEENS5_IJS1H_SB_EEEEEEENS4_39AutoVectorizingCopyWithAssumedAlignmentILi128EEENS4_14SM90_TMA_STOREES1Y_S20_S20_EEEvvEEEEvNT_6ParamsE:
[----:B------:R-:W1:Y:S01]  /*0000*/  LDC R1, c[0x0][0x37c] ;  /* 0x0000df00ff017b82 */ /* 0x000e620000000800 */
[----:B------:R-:W2:Y:S01]  /*0010*/  S2R R93, SR_TID.X ;  /* 0x00000000005d7919 */ /* 0x000ea20000002100 */
[----:B------:R-:W3:Y:S01]  /*0020*/  LDCU.64 UR4, c[0x0][0x890] ;  /* 0x00011200ff0477ac */ /* 0x000ee20008000a00 */
[----:B------:R-:W-:Y:S02]  /*0030*/  PRMT R88, RZ, 0x7610, R88 ;  /* 0x00007610ff587816 */ /* 0x000fe40000000058 */
[----:B------:R-:W-:Y:S01]  /*0040*/  ELECT P5, URZ, PT ;  /* 0x0000000000ff782f */ /* 0x000fe200038a0000 */
[----:B------:R-:W4:Y:S01]  /*0050*/  LDCU.64 UR46, c[0x0][0x358] ;  /* 0x00006b00ff2e77ac */ /* 0x000f220008000a00 */
[----:B---3--:R-:W-:-:S04]  /*0060*/  UISETP.NE.U32.AND UP0, UPT, UR4, URZ, UPT ;  /* 0x000000ff0400728c */ /* 0x008fc8000bf05070 */
[----:B------:R-:W-:Y:S01]  /*0070*/  UISETP.NE.AND.EX UP0, UPT, UR5, URZ, UPT, UP0 ;  /* 0x000000ff0500728c */ /* 0x000fe2000bf05300 */
[----:B--2---:R-:W-:-:S05]  /*0080*/  SHF.R.U32.HI R92, RZ, 0x5, R93 ;  /* 0x00000005ff5c7819 */ /* 0x004fca000001165d */
[----:B------:R-:W2:Y:S02]  /*0090*/  SHFL.IDX PT, R0, R92, RZ, 0x1f ;  /* 0x00001fff5c007589 */ /* 0x000ea400000e0000 */
[----:B--2---:R-:W-:Y:S01]  /*00a0*/  R2UR UR8, R0 ;  /* 0x00000000000872ca */ /* 0x004fe200000e0000 */
[----:B-1--4-:R-:W-:-:S14]  /*00b0*/  BRA.U UP0, `(.L_x_0) ;  /* 0x00000001002c7547 */ /* 0x012fdc000b800000 */
[----:B------:R-:W1:Y:S02]  /*00c0*/  LDCU.64 UR6, c[0x0][0x888] ;  /* 0x00011100ff0677ac */ /* 0x000e640008000a00 */
[----:B-1----:R-:W-:-:S04]  /*00d0*/  UISETP.NE.U32.AND UP0, UPT, UR6, URZ, UPT ;  /* 0x000000ff0600728c */ /* 0x002fc8000bf05070 */
[----:B------:R-:W-:-:S09]  /*00e0*/  UISETP.NE.AND.EX UP0, UPT, UR7, URZ, UPT, UP0 ;  /* 0x000000ff0700728c */ /* 0x000fd2000bf05300 */
[----:B------:R-:W-:Y:S05]  /*00f0*/  BRA.U !UP0, `(.L_x_1) ;  /* 0x0000000108107547 */ /* 0x000fea000b800000 */
[----:B------:R-:W1:Y:S02]  /*0100*/  LDC.64 R2, c[0x0][0x888] ;  /* 0x00022200ff027b82 */ /* 0x000e640000000a00 */
[----:B-1----:R1:W5:Y:S01]  /*0110*/  LDG.E R49, desc[UR46][R2.64] ;  /* 0x0000002e02317981 */ /* 0x002362000c1e1900 */
[----:B------:R-:W-:Y:S01]  /*0120*/  HFMA2 R88, -RZ, RZ, 0, 5.9604644775390625e-08 ;  /* 0x00000001ff587431 */ /* 0x000fe200000001ff */
[----:B------:R-:W-:Y:S05]  /*0130*/  BRA `(.L_x_0) ;  /* 0x00000000000c7947 */ /* 0x000fea0003800000 */
.L_x_1:
[----:B------:R-:W1:Y:S01]  /*0140*/  LDCU UR6, c[0x0][0x880] ;  /* 0x00011000ff0677ac */ /* 0x000e620008000800 */
[----:B------:R-:W-:Y:S01]  /*0150*/  HFMA2 R88, -RZ, RZ, 0, 5.9604644775390625e-08 ;  /* 0x00000001ff587431 */ /* 0x000fe200000001ff */
[----:B-1----:R-:W-:-:S07]  /*0160*/  MOV R49, UR6 ;  /* 0x0000000600317c02 */ /* 0x002fce0008000f00 */
.L_x_0:
[----:B------:R-:W2:Y:S02]  /*0170*/  LDCU.64 UR6, c[0x0][0x8b0] ;  /* 0x00011600ff0677ac */ /* 0x000ea40008000a00 */
[----:B--2---:R-:W-:-:S04]  /*0180*/  UISETP.NE.U32.AND UP0, UPT, UR6, URZ, UPT ;  /* 0x000000ff0600728c */ /* 0x004fc8000bf05070 */
[----:B------:R-:W-:-:S09]  /*0190*/  UISETP.NE.AND.EX UP0, UPT, UR7, URZ, UPT, UP0 ;  /* 0x000000ff0700728c */ /* 0x000fd2000bf05300 */
[----:B------:R-:W-:Y:S05]  /*01a0*/  BRA.U UP0, `(.L_x_2) ;  /* 0x0000000100247547 */ /* 0x000fea000b800000 */
[----:B------:R-:W2:Y:S02]  /*01b0*/  LDCU.64 UR6, c[0x0][0x8a8] ;  /* 0x00011500ff0677ac */ /* 0x000ea40008000a00 */
[----:B--2---:R-:W-:-:S04]  /*01c0*/  UISETP.NE.U32.AND UP0, UPT, UR6, URZ, UPT ;  /* 0x000000ff0600728c */ /* 0x004fc8000bf05070 */
[----:B------:R-:W-:-:S09]  /*01d0*/  UISETP.NE.AND.EX UP0, UPT, UR7, URZ, UPT, UP0 ;  /* 0x000000ff0700728c */ /* 0x000fd2000bf05300 */
[----:B------:R-:W-:Y:S05]  /*01e0*/  BRA.U !UP0, `(.L_x_3) ;  /* 0x00000001080c7547 */ /* 0x000fea000b800000 */
[----:B-1----:R-:W1:Y:S02]  /*01f0*/  LDC.64 R2, c[0x0][0x8a8] ;  /* 0x00022a00ff027b82 */ /* 0x002e640000000a00 */
[----:B-1----:R2:W5:Y:S01]  /*0200*/  LDG.E R47, desc[UR46][R2.64] ;  /* 0x0000002e022f7981 */ /* 0x002562000c1e1900 */
[----:B------:R-:W-:Y:S05]  /*0210*/  BRA `(.L_x_2) ;  /* 0x0000000000087947 */ /* 0x000fea0003800000 */
.L_x_3:
[----:B------:R-:W2:Y:S02]  /*0220*/  LDCU UR6, c[0x0][0x8a0] ;  /* 0x00011400ff0677ac */ /* 0x000ea40008000800 */
[----:B--2---:R-:W-:Y:S02]  /*0230*/  MOV R47, UR6 ;  /* 0x00000006002f7c02 */ /* 0x004fe40008000f00 */
.L_x_2:
[----:B------:R-:W-:Y:S01]  /*0240*/  IMAD.U32 R0, RZ, RZ, UR8 ;  /* 0x00000008ff007e24 */ /* 0x000fe2000f8e00ff */
[----:B------:R-:W-:Y:S04]  /*0250*/  BSSY.RECONVERGENT B0, `(.L_x_4) ;  /* 0x000000c000007945 */ /* 0x000fe80003800200 */
[C---:B------:R-:W-:Y:S02]  /*0260*/  ISETP.NE.OR P1, PT, R0.reuse, 0x1, !P5 ;  /* 0x000000010000780c */ /* 0x040fe40006f25670 */
[----:B------:R-:W-:-:S11]  /*0270*/  ISETP.NE.OR P0, PT, R0, 0x3, !P5 ;  /* 0x000000030000780c */ /* 0x000fd60006f05670 */
[----:B------:R-:W-:Y:S05]  /*0280*/  @P1 BRA `(.L_x_5) ;  /* 0x0000000000201947 */ /* 0x000fea0003800000 */
[----:B------:R-:W3:Y:S02]  /*0290*/  LDCU.64 UR6, c[0x0][0x348] ;  /* 0x00006900ff0677ac */ /* 0x000ee40008000a00 */
[----:B---3--:R-:W-:Y:S02]  /*02a0*/  UIADD3 UR10, UP1, UPT, UR6, 0x80, URZ ;  /* 0x00000080060a7890 */ /* 0x008fe4000ff3e0ff */
[----:B------:R-:W-:Y:S02]  /*02b0*/  UIADD3 UR6, UP0, UPT, UR6, 0x180, URZ ;  /* 0x0000018006067890 */ /* 0x000fe4000ff1e0ff */
[----:B------:R-:W-:Y:S02]  /*02c0*/  UIADD3.X UR11, UPT, UPT, URZ, UR7, URZ, UP1, !UPT ;  /* 0x00000007ff0b7290 */ /* 0x000fe40008ffe4ff */
[----:B------:R-:W-:-:S07]  /*02d0*/  UIADD3.X UR7, UPT, UPT, URZ, UR7, URZ, UP0, !UPT ;  /* 0x00000007ff077290 */ /* 0x000fce00087fe4ff */
[----:B------:R3:W-:Y:S02]  /*02e0*/  UTMACCTL.PF [UR10] ;  /* 0x000000000a0079b9 */ /* 0x0007e40008040000 */
[----:B------:R3:W-:Y:S02]  /*02f0*/  UTMACCTL.PF [UR6] ;  /* 0x00000000060079b9 */ /* 0x0007e40008040000 */
[----:B---3--:R-:W-:Y:S01]  /*0300*/  NOP ;  /* 0x0000000000007918 */ /* 0x008fe20000000000 */
.L_x_5:
[----:B------:R-:W-:Y:S05]  /*0310*/  BSYNC.RECONVERGENT B0 ;  /* 0x0000000000007941 */ /* 0x000fea0003800200 */
.L_x_4:
[----:B------:R-:W-:Y:S04]  /*0320*/  BSSY.RECONVERGENT B0, `(.L_x_6) ;  /* 0x000000a000007945 */ /* 0x000fe80003800200 */
        /* <DEDUP_REMOVED lines=9> */
.L_x_7:
[----:B------:R-:W-:Y:S05]  /*03c0*/  BSYNC.RECONVERGENT B0 ;  /* 0x0000000000007941 */ /* 0x000fea0003800200 */
.L_x_6:
[----:B------:R-:W3:Y:S01]  /*03d0*/  LDCU.64 UR6, c[0x0][0x888] ;  /* 0x00011100ff0677ac */ /* 0x000ee20008000a00 */
[----:B------:R-:W-:Y:S02]  /*03e0*/  UISETP.EQ.U32.AND UP1, UPT, UR4, URZ, UPT ;  /* 0x000000ff0400728c */ /* 0x000fe4000bf22070 */
[----:B------:R-:W-:Y:S02]  /*03f0*/  UPLOP3.LUT UP2, UPT, UPT, UPT, UPT, 0x80, 0x8 ;  /* 0x000000000008789c */ /* 0x000fe40003f4f070 */
[----:B---3--:R-:W-:-:S04]  /*0400*/  UISETP.NE.U32.AND UP0, UPT, UR6, URZ, UPT ;  /* 0x000000ff0600728c */ /* 0x008fc8000bf05070 */
[----:B------:R-:W-:-:S04]  /*0410*/  UISETP.NE.AND.EX UP0, UPT, UR7, URZ, UPT, UP0 ;  /* 0x000000ff0700728c */ /* 0x000fc8000bf05300 */
[----:B------:R-:W-:-:S04]  /*0420*/  UISETP.EQ.OR.EX UP3, UPT, UR5, URZ, !UP0, UP1 ;  /* 0x000000ff0500728c */ /* 0x000fc8000c762710 */
[----:B------:R-:W-:-:S05]  /*0430*/  UP2UR UR53, UPR, URZ, 0x8 ;  /* 0x00000008ff357883 */ /* 0x000fca0008000000 */
[----:B------:R-:W-:Y:S07]  /*0440*/  BRA.U !UP3, `(.L_x_8) ;  /* 0x000000010b207547 */ /* 0x000fee000b800000 */
[----:B------:R-:W-:Y:S01]  /*0450*/  UISETP.NE.U32.AND UP2, UPT, UR4, URZ, UPT ;  /* 0x000000ff0400728c */ /* 0x000fe2000bf45070 */
[----:B-----5:R-:W-:Y:S01]  /*0460*/  FSETP.NEU.AND P0, PT, R49, RZ, PT ;  /* 0x000000ff3100720b */ /* 0x020fe20003f0d000 */
[----:B------:R-:W-:Y:S02]  /*0470*/  USEL UR4, URZ, 0xffffffff, UP0 ;  /* 0xffffffffff047887 */ /* 0x000fe40008000000 */
[----:B------:R-:W-:-:S10]  /*0480*/  UISETP.NE.AND.EX UP2, UPT, UR5, URZ, UPT, UP2 ;  /* 0x000000ff0500728c */ /* 0x000fd4000bf45320 */
[----:B------:R-:W-:Y:S01]  /*0490*/  VOTEU.ANY UP1, P0 ;  /* 0x0000000000ff7886 */ /* 0x000fe20000020100 */
[----:B------:R-:W-:-:S04]  /*04a0*/  @!UP2 USEL UR4, URZ, 0xffffffff, UP1 ;  /* 0xffffffffff04a887 */ /* 0x000fc80008800000 */
[----:B------:R-:W-:-:S04]  /*04b0*/  ULOP3.LUT UR4, UR4, 0x1, URZ, 0xc0, !UPT ;  /* 0x0000000104047892 */ /* 0x000fc8000f8ec0ff */
[----:B------:R-:W-:-:S11]  /*04c0*/  UISETP.NE.U32.AND UP2, UPT, UR4, 0x1, UPT ;  /* 0x000000010400788c */ /* 0x000fd6000bf45070 */
.L_x_8:
[----:B-12---:R-:W1:Y:S01]  /*04d0*/  SHFL.IDX PT, R2, R92, RZ, 0x1f ;  /* 0x00001fff5c027589 */ /* 0x006e6200000e0000 */
[----:B------:R-:W-:-:S04]  /*04e0*/  UISETP.NE.AND UP1, UPT, UR8, 0x2, UPT ;  /* 0x000000020800788c */ /* 0x000fc8000bf25270 */
[----:B------:R-:W-:Y:S01]  /*04f0*/  USEL UR6, URZ, 0x1, UP1 ;  /* 0x00000001ff067887 */ /* 0x000fe20008800000 */
[----:B-1----:R-:W-:-:S13]  /*0500*/  ISETP.NE.AND P0, PT, R2, RZ, PT ;  /* 0x000000ff0200720c */ /* 0x002fda0003f05270 */
[----:B------:R-:W-:Y:S05]  /*0510*/  @P0 BRA `(.L_x_9) ;  /* 0x0000000000400947 */ /* 0x000fea0003800000 */
[----:B------:R-:W1:Y:S01]  /*0520*/  S2UR UR5, SR_CgaCtaId ;  /* 0x00000000000579c3 */ /* 0x000e620000008800 */
[----:B------:R-:W-:Y:S01]  /*0530*/  UMOV UR7, 0x400 ;  /* 0x0000040000077882 */ /* 0x000fe20000000000 */
[----:B------:R-:W-:Y:S01]  /*0540*/  UMOV UR4, 0x1 ;  /* 0x0000000100047882 */ /* 0x000fe20000000000 */
[----:B------:R-:W-:Y:S01]  /*0550*/  ELECT P0, URZ, PT ;  /* 0x0000000000ff782f */ /* 0x000fe20003800000 */
[----:B------:R-:W-:-:S04]  /*0560*/  UIADD3 UR10, UPT, UPT, -UR4, 0x100000, URZ ;  /* 0x00100000040a7890 */ /* 0x000fc8000fffe1ff */
[----:B------:R-:W-:Y:S02]  /*0570*/  USHF.L.U32 UR11, UR10, 0xb, URZ ;  /* 0x0000000b0a0b7899 */ /* 0x000fe400080006ff */
[----:B------:R-:W-:Y:S02]  /*0580*/  USHF.L.U32 UR10, UR10, 0x1, URZ ;  /* 0x000000010a0a7899 */ /* 0x000fe400080006ff */
[----:B-1----:R-:W-:Y:S01]  /*0590*/  ULEA UR5, UR5, UR7, 0x18 ;  /* 0x0000000705057291 */ /* 0x002fe2000f8ec0ff */
[----:B------:R-:W1:Y:S11]  /*05a0*/  FENCE.VIEW.ASYNC.S ;  /* 0x00000000000073c6 */ /* 0x000e760000000000 */
[----:B-1----:R1:W2:Y:S01]  /*05b0*/  SYNCS.EXCH.64 URZ, [UR5], UR10 ;  /* 0x0000000a05ff75b2 */ /* 0x0022a20008000100 */
[----:B------:R1:W3:Y:S01]  /*05c0*/  SYNCS.EXCH.64 URZ, [UR5+0x18], UR10 ;  /* 0x0000180a05ff75b2 */ /* 0x0002e20008000100 */
[----:B------:R1:W4:Y:S01]  /*05d0*/  SYNCS.EXCH.64 URZ, [UR5+0x8], UR10 ;  /* 0x0000080a05ff75b2 */ /* 0x0003220008000100 */
[----:B------:R1:W1:Y:S01]  /*05e0*/  SYNCS.EXCH.64 URZ, [UR5+0x20], UR10 ;  /* 0x0000200a05ff75b2 */ /* 0x0002620008000100 */
[----:B------:R1:W1:Y:S01]  /*05f0*/  SYNCS.EXCH.64 URZ, [UR5+0x10], UR10 ;  /* 0x0000100a05ff75b2 */ /* 0x0002620008000100 */
[----:B------:R1:W1:Y:S01]  /*0600*/  SYNCS.EXCH.64 URZ, [UR5+0x28], UR10 ;  /* 0x0000280a05ff75b2 */ /* 0x0002620008000100 */
[----:B------:R-:W-:Y:S01]  /*0610*/  NOP ;  /* 0x0000000000007918 */ /* 0x000fe20000000000 */
.L_x_9:
[----:B------:R-:W2:Y:S01]  /*0620*/  SHFL.IDX PT, R2, R92, RZ, 0x1f ;  /* 0x00001fff5c027589 */ /* 0x000ea200000e0000 */
[----:B------:R-:W-:Y:S01]  /*0630*/  NOP ;  /* 0x0000000000007918 */ /* 0x000fe20000000000 */
[----:B--2---:R-:W-:-:S13]  /*0640*/  ISETP.NE.AND P0, PT, R2, 0x1, PT ;  /* 0x000000010200780c */ /* 0x004fda0003f05270 */
[----:B------:R-:W-:Y:S05]  /*0650*/  @P0 BRA `(.L_x_10) ;  /* 0x0000000000500947 */ /* 0x000fea0003800000 */
[----:B------:R-:W2:Y:S01]  /*0660*/  S2UR UR7, SR_CgaCtaId ;  /* 0x00000000000779c3 */ /* 0x000ea20000008800 */
[----:B------:R-:W-:Y:S01]  /*0670*/  UMOV UR9, 0x400 ;  /* 0x0000040000097882 */ /* 0x000fe20000000000 */
[----:B-1----:R-:W-:Y:S01]  /*0680*/  UMOV UR5, 0x20 ;  /* 0x0000002000057882 */ /* 0x002fe20000000000 */
[----:B------:R-:W-:Y:S01]  /*0690*/  UMOV UR4, 0x80 ;  /* 0x0000008000047882 */ /* 0x000fe20000000000 */
[----:B------:R-:W-:-:S04]  /*06a0*/  UIADD3 UR10, UPT, UPT, -UR5, 0x100000, URZ ;  /* 0x00100000050a7890 */ /* 0x000fc8000fffe1ff */
[----:B------:R-:W-:Y:S02]  /*06b0*/  USHF.L.U32 UR11, UR10, 0xb, URZ ;  /* 0x0000000b0a0b7899 */ /* 0x000fe400080006ff */
[----:B------:R-:W-:Y:S02]  /*06c0*/  USHF.L.U32 UR10, UR10, 0x1, URZ ;  /* 0x000000010a0a7899 */ /* 0x000fe400080006ff */
[----:B------:R-:W-:-:S04]  /*06d0*/  UIADD3 UR4, UPT, UPT, -UR4, 0x100000, URZ ;  /* 0x0010000004047890 */ /* 0x000fc8000fffe1ff */
[----:B------:R-:W-:Y:S02]  /*06e0*/  USHF.L.U32 UR5, UR4, 0xb, URZ ;  /* 0x0000000b04057899 */ /* 0x000fe400080006ff */
[----:B------:R-:W-:Y:S01]  /*06f0*/  USHF.L.U32 UR4, UR4, 0x1, URZ ;  /* 0x0000000104047899 */ /* 0x000fe200080006ff */
[----:B------:R-:W-:Y:S01]  /*0700*/  ELECT P0, URZ, PT ;  /* 0x0000000000ff782f */ /* 0x000fe20003800000 */
[----:B--2---:R-:W-:Y:S01]  /*0710*/  ULEA UR7, UR7, UR9, 0x18 ;  /* 0x0000000907077291 */ /* 0x004fe2000f8ec0ff */
[----:B------:R-:W1:Y:S11]  /*0720*/  FENCE.VIEW.ASYNC.S ;  /* 0x00000000000073c6 */ /* 0x000e760000000000 */
[----:B-1----:R2:W1:Y:S01]  /*0730*/  SYNCS.EXCH.64 URZ, [UR7+0x30], UR10 ;  /* 0x0000300a07ff75b2 */ /* 0x0024620008000100 */
[----:B------:R2:W1:Y:S01]  /*0740*/  SYNCS.EXCH.64 URZ, [UR7+0x48], UR4 ;  /* 0x0000480407ff75b2 */ /* 0x0004620008000100 */
[----:B------:R2:W1:Y:S01]  /*0750*/  SYNCS.EXCH.64 URZ, [UR7+0x38], UR10 ;  /* 0x0000380a07ff75b2 */ /* 0x0004620008000100 */
[----:B------:R2:W1:Y:S01]  /*0760*/  SYNCS.EXCH.64 URZ, [UR7+0x50], UR4 ;  /* 0x0000500407ff75b2 */ /* 0x0004620008000100 */
[----:B------:R2:W1:Y:S01]  /*0770*/  SYNCS.EXCH.64 URZ, [UR7+0x40], UR10 ;  /* 0x0000400a07ff75b2 */ /* 0x0004620008000100 */
[----:B------:R2:W1:Y:S02]  /*0780*/  SYNCS.EXCH.64 URZ, [UR7+0x58], UR4 ;  /* 0x0000580407ff75b2 */ /* 0x0004640008000100 */
[----:B--2---:R-:W-:Y:S01]  /*0790*/  NOP ;  /* 0x0000000000007918 */ /* 0x004fe20000000000 */
.L_x_10:
[----:B------:R-:W2:Y:S01]  /*07a0*/  SHFL.IDX PT, R2, R92, RZ, 0x1f ;  /* 0x00001fff5c027589 */ /* 0x000ea200000e0000 */
[----:B------:R-:W-:Y:S01]  /*07b0*/  NOP ;  /* 0x0000000000007918 */ /* 0x000fe20000000000 */
[----:B--2---:R-:W-:-:S13]  /*07c0*/  ISETP.NE.AND P0, PT, R2, 0x3, PT ;  /* 0x000000030200780c */ /* 0x004fda0003f05270 */
[----:B------:R-:W-:Y:S05]  /*07d0*/  @P0 BRA `(.L_x_11) ;  /* 0x0000000000300947 */ /* 0x000fea0003800000 */
[----:B-1----:R-:W1:Y:S01]  /*07e0*/  S2UR UR5, SR_CgaCtaId ;  /* 0x00000000000579c3 */ /* 0x002e620000008800 */
        /* <DEDUP_REMOVED lines=8> */
[----:B-1----:R2:W1:Y:S01]  /*0870*/  SYNCS.EXCH.64 URZ, [UR5+0x60], UR10 ;  /* 0x0000600a05ff75b2 */ /* 0x0024620008000100 */
[----:B------:R2:W1:Y:S02]  /*0880*/  SYNCS.EXCH.64 URZ, [UR5+0x68], UR10 ;  /* 0x0000680a05ff75b2 */ /* 0x0004640008000100 */
[----:B--2---:R-:W-:Y:S01]  /*0890*/  NOP ;  /* 0x0000000000007918 */ /* 0x004fe20000000000 */
.L_x_11:
[----:B------:R-:W2:Y:S01]  /*08a0*/  SHFL.IDX PT, R2, R92, RZ, 0x1f ;  /* 0x00001fff5c027589 */ /* 0x000ea200000e0000 */
[----:B------:R-:W-:Y:S01]  /*08b0*/  NOP ;  /* 0x0000000000007918 */ /* 0x000fe20000000000 */
[----:B--2---:R-:W-:-:S13]  /*08c0*/  ISETP.NE.AND P0, PT, R2, 0x4, PT ;  /* 0x000000040200780c */ /* 0x004fda0003f05270 */
[----:B------:R-:W-:Y:S05]  /*08d0*/  @P0 BRA `(.L_x_12) ;  /* 0x00000000004c0947 */ /* 0x000fea0003800000 */
[----:B-1----:R-:W1:Y:S01]  /*08e0*/  S2UR UR5, SR_CgaCtaId ;  /* 0x00000000000579c3 */ /* 0x002e620000008800 */
[----:B------:R-:W-:Y:S01]  /*08f0*/  UMOV UR9, 0x100 ;  /* 0x0000010000097882 */ /* 0x000fe20000000000 */
[----:B------:R-:W-:Y:S01]  /*0900*/  UMOV UR7, 0x400 ;  /* 0x0000040000077882 */ /* 0x000fe20000000000 */
[----:B------:R-:W-:Y:S01]  /*0910*/  USEL UR9, UR9, 0xe0, UP2 ;  /* 0x000000e009097887 */ /* 0x000fe20009000000 */
[----:B------:R-:W-:Y:S01]  /*0920*/  UMOV UR4, 0x1 ;  /* 0x0000000100047882 */ /* 0x000fe20000000000 */
[----:B------:R-:W-:Y:S01]  /*0930*/  ELECT P0, URZ, PT ;  /* 0x0000000000ff782f */ /* 0x000fe20003800000 */
[----:B------:R-:W-:-:S04]  /*0940*/  UIADD3 UR10, UPT, UPT, -UR4, 0x100000, URZ ;  /* 0x00100000040a7890 */ /* 0x000fc8000fffe1ff */
[----:B------:R-:W-:Y:S02]  /*0950*/  USHF.L.U32 UR11, UR10, 0xb, URZ ;  /* 0x0000000b0a0b7899 */ /* 0x000fe400080006ff */
[----:B------:R-:W-:Y:S02]  /*0960*/  USHF.L.U32 UR10, UR10, 0x1, URZ ;  /* 0x000000010a0a7899 */ /* 0x000fe400080006ff */
[----:B------:R-:W-:-:S04]  /*0970*/  UIADD3 UR12, UPT, UPT, -UR9, 0x100000, URZ ;  /* 0x00100000090c7890 */ /* 0x000fc8000fffe1ff */
[----:B------:R-:W-:Y:S02]  /*0980*/  USHF.L.U32 UR13, UR12, 0xb, URZ ;  /* 0x0000000b0c0d7899 */ /* 0x000fe400080006ff */
[----:B------:R-:W-:Y:S02]  /*0990*/  USHF.L.U32 UR12, UR12, 0x1, URZ ;  /* 0x000000010c0c7899 */ /* 0x000fe400080006ff */
[----:B-1----:R-:W-:Y:S01]  /*09a0*/  ULEA UR5, UR5, UR7, 0x18 ;  /* 0x0000000705057291 */ /* 0x002fe2000f8ec0ff */
[----:B------:R-:W1:Y:S11]  /*09b0*/  FENCE.VIEW.ASYNC.S ;  /* 0x00000000000073c6 */ /* 0x000e760000000000 */
[----:B-1----:R2:W1:Y:S01]  /*09c0*/  SYNCS.EXCH.64 URZ, [UR5+0x70], UR10 ;  /* 0x0000700a05ff75b2 */ /* 0x0024620008000100 */
[----:B------:R2:W1:Y:S01]  /*09d0*/  SYNCS.EXCH.64 URZ, [UR5+0x80], UR12 ;  /* 0x0000800c05ff75b2 */ /* 0x0004620008000100 */
[----:B------:R2:W1:Y:S01]  /*09e0*/  SYNCS.EXCH.64 URZ, [UR5+0x78], UR10 ;  /* 0x0000780a05ff75b2 */ /* 0x0004620008000100 */
[----:B------:R2:W1:Y:S02]  /*09f0*/  SYNCS.EXCH.64 URZ, [UR5+0x88], UR12 ;  /* 0x0000880c05ff75b2 */ /* 0x0004640008000100 */
[----:B--2---:R-:W-:Y:S01]  /*0a00*/  NOP ;  /* 0x0000000000007918 */ /* 0x004fe20000000000 */
.L_x_12:
        /* <DEDUP_REMOVED lines=22> */
[----:B------:R2:W1:Y:S01]  /*0b70*/  SYNCS.EXCH.64 URZ, [UR7+0xc0], UR4 ;  /* 0x0000c00407ff75b2 */ /* 0x0004620008000100 */
[----:B------:R2:W1:Y:S01]  /*0b80*/  SYNCS.EXCH.64 URZ, [UR7+0xa8], UR10 ;  /* 0x0000a80a07ff75b2 */ /* 0x0004620008000100 */
[----:B------:R2:W1:Y:S02]  /*0b90*/  SYNCS.EXCH.64 URZ, [UR7+0xc8], UR4 ;  /* 0x0000c80407ff75b2 */ /* 0x0004640008000100 */
[----:B--2---:R-:W-:Y:S01]  /*0ba0*/  NOP ;  /* 0x0000000000007918 */ /* 0x004fe20000000000 */
.L_x_13:
        /* <DEDUP_REMOVED lines=18> */
.L_x_14:
[----:B-1----:R-:W1:Y:S01]  /*0cd0*/  S2UR UR5, SR_CTAID.X ;  /* 0x00000000000579c3 */ /* 0x002e620000002500 */
[----:B------:R-:W-:-:S05]  /*0ce0*/  CS2R.32 R87, SR_CgaSize ;  /* 0x0000000000577805 */ /* 0x000fca0000008a00 */
[----:B------:R-:W-:-:S05]  /*0cf0*/  IMAD R87, R87, -0xa0, RZ ;  /* 0xffffff6057577824 */ /* 0x000fca00078e02ff */
[----:B------:R-:W-:-:S14]  /*0d00*/  R2UR UR9, R87 ;  /* 0x00000000570972ca */ /* 0x000fdc00000e0000 */
[----:B------:R-:W2:Y:S01]  /*0d10*/  LDCU UR9, c[0x0][UR9+0x2b0] ;  /* 0x00005600090977ac */ /* 0x000ea20008000800 */
[----:B------:R-:W-:Y:S01]  /*0d20*/  NOP ;  /* 0x0000000000007918 */ /* 0x000fe20000000000 */
[----:B------:R-:W-:-:S05]  /*0d30*/  CS2R.32 R87, SR_CgaSize ;  /* 0x0000000000577805 */ /* 0x000fca0000008a00 */
[----:B------:R-:W-:-:S05]  /*0d40*/  IMAD R87, R87, -0xa0, RZ ;  /* 0xffffff6057577824 */ /* 0x000fca00078e02ff */
[----:B------:R-:W-:-:S14]  /*0d50*/  R2UR UR7, R87 ;  /* 0x00000000570772ca */ /* 0x000fdc00000e0000 */
[----:B------:R-:W3:Y:S01]  /*0d60*/  LDCU UR7, c[0x0][UR7+0x2b4] ;  /* 0x00005680070777ac */ /* 0x000ee20008000800 */
[----:B------:R-:W4:Y:S08]  /*0d70*/  S2UR UR4, SR_CTAID.Y ;  /* 0x00000000000479c3 */ /* 0x000f300000002600 */
[----:B------:R-:W3:Y:S01]  /*0d80*/  LDC R10, c[0x0][0xb24] ;  /* 0x0002c900ff0a7b82 */ /* 0x000ee20000000800 */
[----:B-1----:R-:W-:-:S02]  /*0d90*/  I2FP.F32.U32 R87, UR5 ;  /* 0x0000000500577c45 */ /* 0x002fc40008201000 */
[----:B------:R-:W-:-:S05]  /*0da0*/  CS2R.32 R3, SR_CgaSize ;  /* 0x0000000000037805 */ /* 0x000fca0000008a00 */
[----:B------:R-:W-:-:S06]  /*0db0*/  IMAD R3, R3, -0xa0, RZ ;  /* 0xffffff6003037824 */ /* 0x000fcc00078e02ff */
[----:B------:R-:W1:Y:S01]  /*0dc0*/  LDC R3, c[0x0][R3+0x2a0] ;  /* 0x0000a80003037b82 */ /* 0x000e620000000800 */
[----:B------:R-:W-:Y:S01]  /*0dd0*/  MOV R15, UR5 ;  /* 0x00000005000f7c02 */ /* 0x000fe20008000f00 */
[----:B--2---:R-:W-:Y:S01]  /*0de0*/  FMUL R87, R87, UR9 ;  /* 0x0000000957577c20 */ /* 0x004fe20008400000 */
[----:B----4-:R-:W-:Y:S02]  /*0df0*/  I2FP.F32.U32 R86, UR4 ;  /* 0x0000000400567c45 */ /* 0x010fe40008201000 */
[----:B------:R-:W-:-:S05]  /*0e00*/  CS2R.32 R2, SR_CgaSize ;  /* 0x0000000000027805 */ /* 0x000fca0000008a00 */
[----:B------:R-:W-:-:S06]  /*0e10*/  IMAD R2, R2, -0xa0, RZ ;  /* 0xffffff6002027824 */ /* 0x000fcc00078e02ff */
[----:B------:R-:W2:Y:S01]  /*0e20*/  LDC R2, c[0x0][R2+0x2a4] ;  /* 0x0000a90002027b82 */ /* 0x000ea20000000800 */
[----:B------:R-:W-:Y:S01]  /*0e30*/  MOV R14, UR4 ;  /* 0x00000004000e7c02 */ /* 0x000fe20008000f00 */
[----:B------:R-:W4:Y:S01]  /*0e40*/  F2I.U32.TRUNC.NTZ R87, R87 ;  /* 0x0000005700577305 */ /* 0x000f22000020f000 */
[----:B---3--:R-:W-:-:S05]  /*0e50*/  FMUL R86, R86, UR7 ;  /* 0x0000000756567c20 */ /* 0x008fca0008400000 */
[----:B------:R-:W-:Y:S01]  /*0e60*/  BAR.SYNC.DEFER_BLOCKING 0x0 ;  /* 0x0000000000007b1d */ /* 0x000fe20000010000 */
[----:B------:R-:W-:-:S05]  /*0e70*/  ISETP.GE.AND P0, PT, R10, 0x1, PT ;  /* 0x000000010a00780c */ /* 0x000fca0003f06270 */
[----:B------:R-:W3:Y:S02]  /*0e80*/  F2I.U32.TRUNC.NTZ R86, R86 ;  /* 0x0000005600567305 */ /* 0x000ee4000020f000 */
[----:B------:R-:W2:Y:S01]  /*0e90*/  S2UR UR36, SR_CTAID.Z ;  /* 0x00000000002479c3 */ /* 0x000ea20000002700 */
[----:B----4-:R-:W-:-:S05]  /*0ea0*/  IADD3 R87, PT, PT, -R87, RZ, RZ ;  /* 0x000000ff57577210 */ /* 0x010fca0007ffe1ff */
[----:B-1----:R-:W-:Y:S01]  /*0eb0*/  IMAD R87, R3, R87, UR5 ;  /* 0x0000000503577e24 */ /* 0x002fe2000f8e0257 */
[----:B---3--:R-:W-:-:S05]  /*0ec0*/  IADD3 R86, PT, PT, -R86, RZ, RZ ;  /* 0x000000ff56567210 */ /* 0x008fca0007ffe1ff */
[----:B--2---:R-:W-:Y:S01]  /*0ed0*/  IMAD R86, R2, R86, UR4 ;  /* 0x0000000402567e24 */ /* 0x004fe2000f8e0256 */
[----:B------:R-:W-:Y:S06]  /*0ee0*/  @!P0 BRA `(.L_x_15) ;  /* 0x0000000000b88947 */ /* 0x000fec0003800000 */
[----:B------:R-:W1:Y:S01]  /*0ef0*/  LDC.64 R4, c[0x0][0xb18] ;  /* 0x0002c600ff047b82 */ /* 0x000e620000000a00 */
[----:B------:R-:W-:-:S07]  /*0f00*/  ISETP.NE.AND P0, PT, R10, 0x1, PT ;  /* 0x000000010a00780c */ /* 0x000fce0003f05270 */
[----:B------:R-:W2:Y:S08]  /*0f10*/  LDC R9, c[0x0][0xb0c] ;  /* 0x0002c300ff097b82 */ /* 0x000eb00000000800 */
[----:B------:R-:W3:Y:S08]  /*0f20*/  LDC R12, c[0x0][0x370] ;  /* 0x0000dc00ff0c7b82 */ /* 0x000ef00000000800 */
[----:B------:R-:W4:Y:S01]  /*0f30*/  LDC R11, c[0x0][0x374] ;  /* 0x0000dd00ff0b7b82 */ /* 0x000f220000000800 */
[----:B-1----:R-:W-:-:S07]  /*0f40*/  ISETP.NE.AND P1, PT, R4, 0x1, PT ;  /* 0x000000010400780c */ /* 0x002fce0003f25270 */
[----:B------:R-:W3:Y:S01]  /*0f50*/  LDC.64 R6, c[0x0][0xb10] ;  /* 0x0002c400ff067b82 */ /* 0x000ee20000000a00 */
[----:B--2---:R-:W-:-:S07]  /*0f60*/  ISETP.NE.AND P2, PT, R9, 0x1, PT ;  /* 0x000000010900780c */ /* 0x004fce0003f45270 */
[----:B------:R-:W1:Y:S08]  /*0f70*/  LDC R8, c[0x0][0xb20] ;  /* 0x0002c800ff087b82 */ /* 0x000e700000000800 */
[----:B------:R-:W2:Y:S01]  /*0f80*/  LDC.64 R2, c[0x0][0xb28] ;  /* 0x0002ca00ff027b82 */ /* 0x000ea20000000a00 */
[----:B----4-:R-:W-:-:S04]  /*0f90*/  IMAD.HI.U32 R13, R11, R5, RZ ;  /* 0x000000050b0d7227 */ /* 0x010fc800078e00ff */
[----:B------:R-:W-:-:S04]  /*0fa0*/  IMAD.HI.U32 R5, R14, R5, RZ ;  /* 0x000000050e057227 */ /* 0x000fc800078e00ff */
[----:B---3--:R-:W-:-:S05]  /*0fb0*/  IMAD.HI.U32 R16, R12, R6, RZ ;  /* 0x000000060c107227 */ /* 0x008fca00078e00ff */
[-C--:B------:R-:W-:Y:S01]  /*0fc0*/  @P2 SHF.R.U32.HI R12, RZ, R7.reuse, R16 ;  /* 0x00000007ff0c2219 */ /* 0x080fe20000011610 */
[----:B------:R-:W-:Y:S01]  /*0fd0*/  IMAD.HI.U32 R16, R15, R6, RZ ;  /* 0x000000060f107227 */ /* 0x000fe200078e00ff */
[-C--:B-1----:R-:W-:Y:S02]  /*0fe0*/  @P1 SHF.R.U32.HI R11, RZ, R8.reuse, R13 ;  /* 0x00000008ff0b1219 */ /* 0x082fe4000001160d */
[----:B------:R-:W-:Y:S02]  /*0ff0*/  SHF.R.U32.HI R5, RZ, R8, R5 ;  /* 0x00000008ff057219 */ /* 0x000fe40000011605 */
[----:B------:R-:W-:Y:S02]  /*1000*/  SHF.R.U32.HI R16, RZ, R7, R16 ;  /* 0x00000007ff107219 */ /* 0x000fe40000011610 */
[----:B------:R-:W-:Y:S01]  /*1010*/  SEL R5, R14, R5, !P1 ;  /* 0x000000050e057207 */ /* 0x000fe20004800000 */
[----:B--2---:R-:W-:Y:S01]  /*1020*/  IMAD.HI.U32 R13, R11, R2, RZ ;  /* 0x000000020b0d7227 */ /* 0x004fe200078e00ff */
[----:B------:R-:W-:-:S03]  /*1030*/  SEL R16, R15, R16, !P2 ;  /* 0x000000100f107207 */ /* 0x000fc60005000000 */
[----:B------:R-:W-:Y:S01]  /*1040*/  IMAD.HI.U32 R6, R12, R2, RZ ;  /* 0x000000020c067227 */ /* 0x000fe200078e00ff */
[----:B------:R-:W-:-:S04]  /*1050*/  @P0 SHF.R.U32.HI R11, RZ, R3, R13 ;  /* 0x00000003ff0b0219 */ /* 0x000fc8000001160d */
[----:B------:R-:W-:Y:S01]  /*1060*/  @P0 SHF.R.U32.HI R12, RZ, R3, R6 ;  /* 0x00000003ff0c0219 */ /* 0x000fe20000011606 */
[----:B------:R-:W-:-:S04]  /*1070*/  IMAD R11, R11, R10, RZ ;  /* 0x0000000a0b0b7224 */ /* 0x000fc800078e02ff */
[----:B------:R-:W-:Y:S01]  /*1080*/  IMAD R6, R12, R10, RZ ;  /* 0x0000000a0c067224 */ /* 0x000fe200078e02ff */
[----:B------:R-:W-:-:S04]  /*1090*/  ISETP.GE.AND P1, PT, R5, R11, PT ;  /* 0x0000000b0500720c */ /* 0x000fc80003f26270 */
[----:B------:R-:W-:Y:S01]  /*10a0*/  ISETP.GE.OR P1, PT, R16, R6, P1 ;  /* 0x000000061000720c */ /* 0x000fe20000f26670 */
[----:B------:R-:W-:-:S05]  /*10b0*/  IMAD.HI.U32 R6, R5, R2, RZ ;  /* 0x0000000205067227 */ /* 0x000fca00078e00ff */
[----:B------:R-:W-:-:S04]  /*10c0*/  SHF.R.U32.HI R6, RZ, R3, R6 ;  /* 0x00000003ff067219 */ /* 0x000fc80000011606 */
[----:B------:R-:W-:-:S03]  /*10d0*/  SEL R6, R5, R6, !P0 ;  /* 0x0000000605067207 */ /* 0x000fc60004000000 */
[----:B------:R-:W-:Y:S01]  /*10e0*/  @!P1 IMAD.HI.U32 R7, R16, R2, RZ ;  /* 0x0000000210079227 */ /* 0x000fe200078e00ff */
[----:B------:R-:W-:-:S04]  /*10f0*/  IADD3 R2, PT, PT, -R6, RZ, RZ ;  /* 0x000000ff06027210 */ /* 0x000fc80007ffe1ff */
[----:B------:R-:W-:Y:S01]  /*1100*/  @!P1 SHF.R.U32.HI R3, RZ, R3, R7 ;  /* 0x00000003ff039219 */ /* 0x000fe20000011607 */
[----:B------:R-:W-:Y:S01]  /*1110*/  IMAD R2, R10, R2, R5 ;  /* 0x000000020a027224 */ /* 0x000fe200078e0205 */
[----:B------:R-:W-:Y:S02]  /*1120*/  IADD3 R7, PT, PT, -R5, RZ, RZ ;  /* 0x000000ff05077210 */ /* 0x000fe40007ffe1ff */
[----:B------:R-:W-:-:S03]  /*1130*/  @!P1 SEL R3, R16, R3, !P0 ;  /* 0x0000000310039207 */ /* 0x000fc60004000000 */
[----:B------:R-:W-:Y:S02]  /*1140*/  IMAD R7, R4, R7, R14 ;  /* 0x0000000704077224 */ /* 0x000fe400078e020e */
[--C-:B------:R-:W-:Y:S02]  /*1150*/  @!P1 IMAD.IADD R6, R6, 0x1, -R3.reuse ;  /* 0x0000000106069824 */ /* 0x100fe400078e0a03 */
[----:B------:R-:W-:Y:S01]  /*1160*/  @!P1 IMAD R3, R2, R12, R3 ;  /* 0x0000000c02039224 */ /* 0x000fe200078e0203 */
[----:B------:R-:W-:Y:S01]  /*1170*/  IADD3 R2, PT, PT, -R16, RZ, RZ ;  /* 0x000000ff10027210 */ /* 0x000fe20007ffe1ff */
[----:B------:R-:W-:Y:S02]  /*1180*/  @!P1 IMAD R5, R6, R10, R16 ;  /* 0x0000000a06059224 */ /* 0x000fe400078e0210 */
[----:B------:R-:W-:Y:S02]  /*1190*/  @!P1 IMAD.MOV.U32 R16, RZ, RZ, R3 ;  /* 0x000000ffff109224 */ /* 0x000fe400078e0003 */
[----:B------:R-:W-:-:S02]  /*11a0*/  IMAD R2, R9, R2, R15 ;  /* 0x0000000209027224 */ /* 0x000fc400078e020f */
[----:B------:R-:W-:Y:S02]  /*11b0*/  IMAD R14, R5, R4, R7 ;  /* 0x00000004050e7224 */ /* 0x000fe400078e0207 */
[----:B------:R-:W-:Y:S02]  /*11c0*/  IMAD R15, R16, R9, R2 ;  /* 0x00000009100f7224 */ /* 0x000fe400078e0202 */
.L_x_15:
[----:B------:R-:W1:Y:S01]  /*11d0*/  LDCU UR4, c[0x0][0xb30] ;  /* 0x00016600ff0477ac */ /* 0x000e620008000800 */
[----:B------:R-:W2:Y:S08]  /*11e0*/  S2UR UR37, SR_CgaCtaId ;  /* 0x00000000002579c3 */ /* 0x000eb00000008800 */
[----:B------:R-:W3:Y:S01]  /*11f0*/  LDC R40, c[0x0][0xb24] ;  /* 0x0002c900ff287b82 */ /* 0x000ee20000000800 */
[----:B-1----:R-:W-:-:S09]  /*1200*/  UISETP.NE.AND UP1, UPT, UR4, 0x1, UPT ;  /* 0x000000010400788c */ /* 0x002fd2000bf25270 */
[----:B--2---:R-:W-:Y:S05]  /*1210*/  BRA.U UP1, `(.L_x_16) ;  /* 0x0000000101407547 */ /* 0x004fea000b800000 */
[----:B------:R-:W1:Y:S08]  /*1220*/  LDC.64 R4, c[0x0][0xb10] ;  /* 0x0002c400ff047b82 */ /* 0x000e700000000a00 */
[----:B------:R-:W2:Y:S08]  /*1230*/  LDC.64 R2, c[0x0][0xb18] ;  /* 0x0002c600ff027b82 */ /* 0x000eb00000000a00 */
[----:B------:R-:W4:Y:S08]  /*1240*/  LDC R6, c[0x0][0xb20] ;  /* 0x0002c800ff067b82 */ /* 0x000f300000000800 */
[----:B------:R-:W3:Y:S01]  /*1250*/  LDC R7, c[0x0][0xb0c] ;  /* 0x0002c300ff077b82 */ /* 0x000ee20000000800 */
[----:B-1----:R-:W-:-:S05]  /*1260*/  IMAD.HI.U32 R4, R15, R4, RZ ;  /* 0x000000040f047227 */ /* 0x002fca00078e00ff */
[----:B------:R-:W-:Y:S01]  /*1270*/  SHF.R.U32.HI R4, RZ, R5, R4 ;  /* 0x00000005ff047219 */ /* 0x000fe20000011604 */
[----:B--2---:R-:W-:Y:S01]  /*1280*/  IMAD.HI.U32 R3, R14, R3, RZ ;  /* 0x000000030e037227 */ /* 0x004fe200078e00ff */
[----:B------:R-:W-:-:S04]  /*1290*/  ISETP.NE.AND P0, PT, R2, 0x1, PT ;  /* 0x000000010200780c */ /* 0x000fc80003f05270 */
[----:B----4-:R-:W-:-:S04]  /*12a0*/  SHF.R.U32.HI R3, RZ, R6, R3 ;  /* 0x00000006ff037219 */ /* 0x010fc80000011603 */
[----:B------:R-:W-:Y:S02]  /*12b0*/  SEL R3, R14, R3, !P0 ;  /* 0x000000030e037207 */ /* 0x000fe40004000000 */
[----:B---3--:R-:W-:-:S04]  /*12c0*/  ISETP.NE.AND P1, PT, R7, 0x1, PT ;  /* 0x000000010700780c */ /* 0x008fc80003f25270 */
[----:B------:R-:W-:-:S05]  /*12d0*/  SEL R4, R15, R4, !P1 ;  /* 0x000000040f047207 */ /* 0x000fca0004800000 */
[----:B------:R-:W-:Y:S02]  /*12e0*/  IMAD.IADD R5, R3, 0x1, -R4 ;  /* 0x0000000103057824 */ /* 0x000fe400078e0a04 */
[----:B------:R-:W-:Y:S02]  /*12f0*/  IMAD.IADD R3, R4, 0x1, -R3 ;  /* 0x0000000104037824 */ /* 0x000fe400078e0a03 */
[----:B------:R-:W-:Y:S02]  /*1300*/  IMAD R15, R5, R7, R15 ;  /* 0x00000007050f7224 */ /* 0x000fe400078e020f */
[----:B------:R-:W-:-:S07]  /*1310*/  IMAD R14, R3, R2, R14 ;  /* 0x00000002030e7224 */ /* 0x000fce00078e020e */
.L_x_16:
[----:B------:R-:W-:Y:S01]  /*1320*/  BAR.SYNC.DEFER_BLOCKING 0x0 ;  /* 0x0000000000007b1d */ /* 0x000fe20000010000 */
[----:B------:R-:W-:Y:S01]  /*1330*/  UISETP.NE.AND UP1, UPT, UR8, 0x2, UPT ;  /* 0x000000020800788c */ /* 0x000fe2000bf25270 */
[----:B------:R-:W-:Y:S02]  /*1340*/  ISETP.NE.OR P5, PT, R0, 0x2, !P5 ;  /* 0x000000020000780c */ /* 0x000fe40006fa5670 */
[----:B------:R-:W-:-:S06]  /*1350*/  LOP3.LUT R2, R93, 0x1f, RZ, 0xc0, !PT ;  /* 0x0000001f5d027812 */ /* 0x000fcc00078ec0ff */
[----:B------:R-:W-:Y:S05]  /*1360*/  BRA.U UP1, `(.L_x_17) ;  /* 0x0000001101907547 */ /* 0x000fea000b800000 */
[----:B------:R-:W1:Y:S01]  /*1370*/  LDCU UR13, c[0x0][0x38c] ;  /* 0x00007180ff0d77ac */ /* 0x000e620008000800 */
[----:B------:R-:W2:Y:S01]  /*1380*/  LDC R8, c[0x0][0x370] ;  /* 0x0000dc00ff087b82 */ /* 0x000ea20000000800 */
[----:B------:R-:W-:Y:S01]  /*1390*/  PLOP3.LUT P1, PT, PT, PT, UP2, 0x80, 0x8 ;  /* 0x000000000008781c */ /* 0x000fe20003f2f028 */
[----:B------:R-:W-:Y:S01]  /*13a0*/  IMAD.MOV.U32 R17, RZ, RZ, 0x1 ;  /* 0x00000001ff117424 */ /* 0x000fe200078e00ff */
[----:B------:R-:W-:Y:S01]  /*13b0*/  ISETP.EQ.OR P4, PT, R2, RZ, P5 ;  /* 0x000000ff0200720c */ /* 0x000fe20002f82670 */
[----:B------:R-:W-:Y:S01]  /*13c0*/  IMAD.MOV.U32 R16, RZ, RZ, RZ ;  /* 0x000000ffff107224 */ /* 0x000fe200078e00ff */
[----:B------:R-:W-:Y:S02]  /*13d0*/  PLOP3.LUT P1, PT, P1, PT, PT, 0x8, 0x80 ;  /* 0x000000000080781c */ /* 0x000fe40000f2e170 */
[----:B------:R-:W-:Y:S01]  /*13e0*/  CS2R R12, SRZ ;  /* 0x00000000000c7805 */ /* 0x000fe2000001ff00 */
[----:B------:R-:W-:Y:S01]  /*13f0*/  IMAD.MOV.U32 R11, RZ, RZ, 0x1 ;  /* 0x00000001ff0b7424 */ /* 0x000fe200078e00ff */
[----:B------:R-:W4:Y:S01]  /*1400*/  LDC R0, c[0x0][0x374] ;  /* 0x0000dd00ff007b82 */ /* 0x000f220000000800 */
[----:B------:R-:W2:Y:S01]  /*1410*/  LDCU.64 UR22, c[0x0][0x348] ;  /* 0x00006900ff1677ac */ /* 0x000ea20008000a00 */
[----:B------:R-:W-:Y:S01]  /*1420*/  UMOV UR6, URZ ;  /* 0x000000ff00067c82 */ /* 0x000fe20008000000 */
[----:B-1----:R-:W-:-:S04]  /*1430*/  UIADD3 UR5, UPT, UPT, UR13, 0x7f, URZ ;  /* 0x0000007f0d057890 */ /* 0x002fc8000fffe0ff */
[----:B------:R-:W-:-:S04]  /*1440*/  USHF.R.S32.HI UR4, URZ, 0x1f, UR5 ;  /* 0x0000001fff047899 */ /* 0x000fc80008011405 */
[----:B------:R-:W-:-:S04]  /*1450*/  ULEA.HI UR4, UR4, UR5, URZ, 0x7 ;  /* 0x0000000504047291 */ /* 0x000fc8000f8f38ff */
[----:B------:R-:W-:Y:S02]  /*1460*/  USHF.R.S32.HI UR15, URZ, 0x7, UR4 ;  /* 0x00000007ff0f7899 */ /* 0x000fe40008011404 */
[----:B------:R-:W-:Y:S02]  /*1470*/  UIADD3 UR4, UPT, UPT, UR13, -0x1, URZ ;  /* 0xffffffff0d047890 */ /* 0x000fe4000fffe0ff */
[----:B------:R-:W-:Y:S02]  /*1480*/  UISETP.LT.U32.AND UP0, UPT, UR15, 0x3, UPT ;  /* 0x000000030f00788c */ /* 0x000fe4000bf01070 */
[----:B------:R-:W-:Y:S02]  /*1490*/  UISETP.GE.U32.AND UP1, UPT, UR4, -0xff, UPT ;  /* 0xffffff010400788c */ /* 0x000fe4000bf26070 */
[----:B------:R-:W-:Y:S02]  /*14a0*/  USEL UR14, UR15, 0x3, UP0 ;  /* 0x000000030f0e7887 */ /* 0x000fe40008000000 */
[----:B------:R-:W-:-:S02]  /*14b0*/  UIADD3 UR13, UPT, UPT, UR13, 0xfe, URZ ;  /* 0x000000fe0d0d7890 */ /* 0x000fc4000fffe0ff */
[----:B------:R-:W-:Y:S02]  /*14c0*/  UIADD3 UR5, UPT, UPT, UR14, -0x1, URZ ;  /* 0xffffffff0e057890 */ /* 0x000fe4000fffe0ff */
[----:B------:R-:W-:-:S03]  /*14d0*/  UIADD3 UR7, UPT, UPT, UR15, -UR14, URZ ;  /* 0x8000000e0f077290 */ /* 0x000fc6000fffe0ff */
[----:B------:R-:W-:-:S04]  /*14e0*/  @UP1 UIADD3 UR5, UPT, UPT, UR14, URZ, URZ ;  /* 0x000000ff0e051290 */ /* 0x000fc8000fffe0ff */
[----:B--2---:R-:W-:-:S12]  /*14f0*/  UIADD3 UR5, UPT, UPT, UR5, 0x1, URZ ;  /* 0x0000000105057890 */ /* 0x004fd8000fffe0ff */
.L_x_35:
[----:B------:R-:W-:Y:S01]  /*1500*/  UISETP.NE.AND UP0, UPT, UR37, URZ, UPT ;  /* 0x000000ff2500728c */ /* 0x000fe2000bf05270 */
[----:B------:R-:W1:Y:S08]  /*1510*/  S2UR UR37, SR_CgaCtaId ;  /* 0x00000000002579c3 */ /* 0x000e700000008800 */
[----:B------:R-:W-:Y:S05]  /*1520*/  BRA.U UP0, `(.L_x_18) ;  /* 0x0000000100347547 */ /* 0x000fea000b800000 */
[----:B------:R-:W2:Y:S01]  /*1530*/  S2R R2, SR_CgaCtaId ;  /* 0x0000000000027919 */ /* 0x000ea20000008800 */
[----:B------:R-:W-:-:S04]  /*1540*/  MOV R3, 0x400 ;  /* 0x0000040000037802 */ /* 0x000fc80000000f00 */
[----:B--2---:R-:W-:Y:S02]  /*1550*/  LEA R2, R2, R3, 0x18 ;  /* 0x0000000302027211 */ /* 0x004fe400078ec0ff */
[----:B------:R-:W-:-:S03]  /*1560*/  SHF.L.U32 R3, R11, 0x1f, RZ ;  /* 0x0000001f0b037819 */ /* 0x000fc600000006ff */
[----:B------:R-:W-:-:S04]  /*1570*/  IMAD R2, R12, 0x8, R2 ;  /* 0x000000080c027824 */ /* 0x000fc800078e0202 */
[----:B------:R-:W2:Y:S02]  /*1580*/  SYNCS.PHASECHK.TRANS64.TRYWAIT P0, [R2+URZ+0xe0], R3 ;  /* 0x0000e003020075a7 */ /* 0x000ea400080011ff */
[----:B--2---:R-:W-:Y:S05]  /*1590*/  @!P0 BRA `(.L_x_19) ;  /* 0x0000006000508947 */ /* 0x004fea0003800000 */
.L_x_114:
[----:B------:R-:W-:Y:S01]  /*15a0*/  VIADD R12, R12, 0x1 ;  /* 0x000000010c0c7836 */ /* 0x000fe20000000000 */
[----:B------:R2:W-:Y:S04]  /*15b0*/  SYNCS.ARRIVE.TRANS64.A1T0 RZ, [R2+URZ+0xd0], RZ ;  /* 0x0000d0ff02ff79a7 */ /* 0x0005e800081000ff */
[----:B------:R-:W-:-:S04]  /*15c0*/  ISETP.NE.AND P0, PT, R12, 0x2, PT ;  /* 0x000000020c00780c */ /* 0x000fc80003f05270 */
[----:B------:R-:W-:Y:S02]  /*15d0*/  SEL R12, R12, RZ, P0 ;  /* 0x000000ff0c0c7207 */ /* 0x000fe40000000000 */
[----:B--2---:R-:W-:-:S04]  /*15e0*/  SEL R2, RZ, 0x1, P0 ;  /* 0x00000001ff027807 */ /* 0x004fc80000000000 */
[----:B------:R-:W-:-:S07]  /*15f0*/  LOP3.LUT R11, R11, R2, RZ, 0x3c, !PT ;  /* 0x000000020b0b7212 */ /* 0x000fce00078e3cff */
.L_x_18:
[----:B------:R-:W-:Y:S01]  /*1600*/  UMOV UR4, 0x400 ;  /* 0x0000040000047882 */ /* 0x000fe20000000000 */
[----:B------:R-:W-:Y:S01]  /*1610*/  SHF.L.U32 R2, R17, 0x1f, RZ ;  /* 0x0000001f11027819 */ /* 0x000fe200000006ff */
[----:B-1----:R-:W-:Y:S01]  /*1620*/  ULEA UR4, UR37, UR4, 0x18 ;  /* 0x0000000425047291 */ /* 0x002fe2000f8ec0ff */
[----:B------:R-:W-:Y:S01]  /*1630*/  R2UR UR35, R15 ;  /* 0x000000000f2372ca */ /* 0x000fe200000e0000 */
[----:B------:R-:W-:Y:S01]  /*1640*/  UISETP.GE.U32.AND UP0, UPT, UR13, 0xff, UPT ;  /* 0x000000ff0d00788c */ /* 0x000fe2000bf06070 */
[----:B------:R-:W-:Y:S01]  /*1650*/  R2UR UR19, R14 ;  /* 0x000000000e1372ca */ /* 0x000fe200000e0000 */
[----:B------:R-:W-:Y:S01]  /*1660*/  ULEA UR8, UR6, UR4, 0x3 ;  /* 0x0000000406087291 */ /* 0x000fe2000f8e18ff */
[----:B------:R-:W-:-:S08]  /*1670*/  UMOV UR29, URZ ;  /* 0x000000ff001d7c82 */ /* 0x000fd00008000000 */
[----:B------:R1:W2:Y:S01]  /*1680*/  SYNCS.PHASECHK.TRANS64.TRYWAIT P0, [UR8+0x18], R2 ;  /* 0x00001802ff0075a7 */ /* 0x0002a20008001108 */
[----:B------:R-:W-:Y:S02]  /*1690*/  USHF.L.U32 UR35, UR35, 0x7, URZ ;  /* 0x0000000723237899 */ /* 0x000fe400080006ff */
[----:B------:R-:W-:Y:S01]  /*16a0*/  USHF.L.U32 UR19, UR19, 0x6, URZ ;  /* 0x0000000613137899 */ /* 0x000fe200080006ff */
[----:B------:R-:W-:Y:S11]  /*16b0*/  BRA.U !UP0, `(.L_x_20) ;  /* 0x0000000108d87547 */ /* 0x000ff6000b800000 */
[----:B------:R-:W-:Y:S01]  /*16c0*/  UMOV UR21, URZ ;  /* 0x000000ff00157c82 */ /* 0x000fe20008000000 */
[----:B------:R-:W-:-:S05]  /*16d0*/  UMOV UR42, UR6 ;  /* 0x00000006002a7c82 */ /* 0x000fca0008000000 */
.L_x_25:
[----:B-1----:R-:W-:Y:S01]  /*16e0*/  ULEA UR33, UR42, UR4, 0x3 ;  /* 0x000000042a217291 */ /* 0x002fe2000f8e18ff */
[----:B--2---:R-:W-:Y:S01]  /*16f0*/  @!P5 MOV R3, 0xc000 ;  /* 0x0000c0000003d802 */ /* 0x004fe20000000f00 */
[----:B--2---:R-:W-:Y:S10]  /*1700*/  @P0 BRA `(.L_x_21) ;  /* 0x00000000000c0947 */ /* 0x004ff40003800000 */
[----:B------:R-:W-:-:S04]  /*1710*/  SHF.L.U32 R4, R17, 0x1f, RZ ;  /* 0x0000001f11047819 */ /* 0x000fc800000006ff */
[----:B------:R-:W2:Y:S02]  /*1720*/  SYNCS.PHASECHK.TRANS64.TRYWAIT P0, [UR33+0x18], R4 ;  /* 0x00001804ff0075a7 */ /* 0x000ea40008001121 */
[----:B--2---:R-:W-:Y:S05]  /*1730*/  @!P0 BRA `(.L_x_22) ;  /* 0x0000005c00fc8947 */ /* 0x004fea0003800000 */
.L_x_21:
[----:B------:R2:W-:Y:S01]  /*1740*/  @!P5 SYNCS.ARRIVE.TRANS64 RZ, [UR33], R3 ;  /* 0x00000003ffffd9a7 */ /* 0x0005e20008000021 */
[----:B------:R-:W-:Y:S04]  /*1750*/  BSSY.RECONVERGENT B0, `(.L_x_23) ;  /* 0x0000003000007945 */ /* 0x000fe80003800200 */
[----:B------:R-:W-:Y:S05]  /*1760*/  @P4 BRA `(.L_x_24) ;  /* 0x0000000000044947 */ /* 0x000fea0003800000 */
[----:B------:R-:W-:Y:S05]  /*1770*/  BPT.TRAP 0x1 ;  /* 0x000000040000795c */ /* 0x000fea0000300000 */
.L_x_24:
[----:B------:R-:W-:Y:S05]  /*1780*/  BSYNC.RECONVERGENT B0 ;  /* 0x0000000000007941 */ /* 0x000fea0003800200 */
.L_x_23:
[----:B------:R-:W-:Y:S02]  /*1790*/  UIADD3 UR6, UPT, UPT, UR42, 0x1, URZ ;  /* 0x000000012a067890 */ /* 0x000fe4000fffe0ff */
[----:B------:R-:W-:Y:S02]  /*17a0*/  ULEA UR24, UR42, UR4, 0xf ;  /* 0x000000042a187291 */ /* 0x000fe4000f8e78ff */
[----:B------:R-:W-:Y:S02]  /*17b0*/  UISETP.NE.AND UP0, UPT, UR6, 0x3, UPT ;  /* 0x000000030600788c */ /* 0x000fe4000bf05270 */
[----:B------:R-:W-:Y:S02]  /*17c0*/  UIADD3 UR40, UP1, UPT, UR22, 0x80, URZ ;  /* 0x0000008016287890 */ /* 0x000fe4000ff3e0ff */
[----:B------:R-:W-:Y:S02]  /*17d0*/  USEL UR9, URZ, 0x1, UP0 ;  /* 0x00000001ff097887 */ /* 0x000fe40008000000 */
[----:B------:R-:W-:-:S02]  /*17e0*/  USEL UR6, UR6, URZ, UP0 ;  /* 0x000000ff06067287 */ /* 0x000fc40008000000 */
[----:B------:R-:W-:Y:S02]  /*17f0*/  USHF.L.U32 UR34, UR21, 0x7, URZ ;  /* 0x0000000715227899 */ /* 0x000fe400080006ff */
[----:B------:R-:W-:Y:S01]  /*1800*/  ULEA UR8, UR6, UR4, 0x3 ;  /* 0x0000000406087291 */ /* 0x000fe2000f8e18ff */
[----:B------:R-:W-:Y:S01]  /*1810*/  LOP3.LUT R17, R17, UR9, RZ, 0x3c, !PT ;  /* 0x0000000911117c12 */ /* 0x000fe2000f8e3cff */
[----:B------:R-:W-:Y:S02]  /*1820*/  UIADD3 UR38, UP0, UPT, UR22, 0x180, URZ ;  /* 0x0000018016267890 */ /* 0x000fe4000ff1e0ff */
[----:B------:R-:W-:Y:S01]  /*1830*/  UIADD3.X UR41, UPT, UPT, URZ, UR23, URZ, UP1, !UPT ;  /* 0x00000017ff297290 */ /* 0x000fe20008ffe4ff */
[----:B-1----:R-:W-:Y:S01]  /*1840*/  SHF.L.U32 R2, R17, 0x1f, RZ ;  /* 0x0000001f11027819 */ /* 0x002fe200000006ff */
[----:B------:R-:W-:Y:S02]  /*1850*/  UIADD3 UR32, UPT, UPT, UR24, 0x6400, URZ ;  /* 0x0000640018207890 */ /* 0x000fe4000fffe0ff */
[----:B------:R-:W-:Y:S01]  /*1860*/  UIADD3 UR26, UPT, UPT, UR34, 0x40, URZ ;  /* 0x00000040221a7890 */ /* 0x000fe2000fffe0ff */
[----:B------:R1:W1:Y:S01]  /*1870*/  SYNCS.PHASECHK.TRANS64.TRYWAIT P0, [UR8+0x18], R2 ;  /* 0x00001802ff0075a7 */ /* 0x0002620008001108 */
[----:B------:R-:W-:-:S02]  /*1880*/  ULEA UR8, UR42, UR4, 0xe ;  /* 0x000000042a087291 */ /* 0x000fc4000f8e70ff */
[----:B------:R-:W-:Y:S02]  /*1890*/  UIADD3 UR24, UPT, UPT, UR24, 0xa400, URZ ;  /* 0x0000a40018187890 */ /* 0x000fe4000fffe0ff */
[----:B------:R-:W-:Y:S02]  /*18a0*/  UIADD3.X UR39, UPT, UPT, URZ, UR23, URZ, UP0, !UPT ;  /* 0x00000017ff277290 */ /* 0x000fe400087fe4ff */
[----:B------:R-:W-:Y:S02]  /*18b0*/  UIADD3 UR16, UPT, UPT, UR8, 0x1e400, URZ ;  /* 0x0001e40008107890 */ /* 0x000fe4000fffe0ff */
[----:B------:R-:W-:Y:S01]  /*18c0*/  UIADD3 UR8, UPT, UPT, UR8, 0x20400, URZ ;  /* 0x0002040008087890 */ /* 0x000fe2000fffe0ff */
[----:B------:R-:W-:Y:S01]  /*18d0*/  UMOV UR30, 0x0 ;  /* 0x00000000001e7882 */ /* 0x000fe20000000000 */
[----:B------:R-:W-:Y:S01]  /*18e0*/  UMOV UR31, 0x10000000 ;  /* 0x10000000001f7882 */ /* 0x000fe20000000000 */
[----:B------:R-:W-:Y:S01]  /*18f0*/  UMOV UR25, UR33 ;  /* 0x0000002100197c82 */ /* 0x000fe20008000000 */
[----:B------:R-:W-:Y:S01]  /*1900*/  UMOV UR27, UR35 ;  /* 0x00000023001b7c82 */ /* 0x000fe20008000000 */
[----:B------:R-:W-:Y:S01]  /*1910*/  UMOV UR28, UR36 ;  /* 0x00000024001c7c82 */ /* 0x000fe20008000000 */
[----:B------:R-:W-:Y:S01]  /*1920*/  UMOV UR17, UR33 ;  /* 0x0000002100117c82 */ /* 0x000fe20008000000 */
[----:B------:R-:W-:Y:S01]  /*1930*/  UMOV UR20, UR36 ;  /* 0x0000002400147c82 */ /* 0x000fe20008000000 */
[----:B------:R-:W-:Y:S01]  /*1940*/  UMOV UR18, UR34 ;  /* 0x0000002200127c82 */ /* 0x000fe20008000000 */
[----:B------:R1:W-:Y:S01]  /*1950*/  UTMALDG.3D [UR32], [UR40], desc[UR30] ;  /* 0x00001e20280075b4 */ /* 0x0003e20008011000 */
[----:B------:R-:W-:Y:S01]  /*1960*/  UMOV UR11, UR19 ;  /* 0x00000013000b7c82 */ /* 0x000fe20008000000 */
[----:B------:R-:W-:Y:S01]  /*1970*/  UMOV UR12, UR36 ;  /* 0x00000024000c7c82 */ /* 0x000fe20008000000 */
[----:B------:R-:W-:Y:S01]  /*1980*/  UMOV UR9, UR33 ;  /* 0x0000002100097c82 */ /* 0x000fe20008000000 */
[----:B------:R-:W-:Y:S01]  /*1990*/  UMOV UR10, UR26 ;  /* 0x0000001a000a7c82 */ /* 0x000fe20008000000 */
[----:B------:R-:W-:Y:S01]  /*19a0*/  UIADD3 UR21, UPT, UPT, UR21, 0x1, URZ ;  /* 0x0000000115157890 */ /* 0x000fe2000fffe0ff */
[----:B------:R-:W-:Y:S01]  /*19b0*/  UMOV UR29, UR5 ;  /* 0x00000005001d7c82 */ /* 0x000fe20008000000 */
[----:B------:R1:W-:Y:S02]  /*19c0*/  UTMALDG.3D [UR24], [UR40], desc[UR30] ;  /* 0x00001e18280075b4 */ /* 0x0003e40008011000 */
[----:B------:R-:W-:Y:S01]  /*19d0*/  UISETP.NE.AND UP0, UPT, UR21, UR5, UPT ;  /* 0x000000051500728c */ /* 0x000fe2000bf05270 */
[----:B------:R-:W-:Y:S01]  /*19e0*/  UMOV UR42, UR6 ;  /* 0x00000006002a7c82 */ /* 0x000fe20008000000 */
[----:B------:R1:W-:Y:S01]  /*19f0*/  UTMALDG.3D [UR16], [UR38], desc[UR30] ;  /* 0x00001e10260075b4 */ /* 0x0003e20008011000 */
[----:B------:R1:W-:Y:S06]  /*1a00*/  UTMALDG.3D [UR8], [UR38], desc[UR30] ;  /* 0x00001e08260075b4 */ /* 0x0003ec0008011000 */
[----:B------:R-:W-:Y:S05]  /*1a10*/  BRA.U UP0, `(.L_x_25) ;  /* 0xfffffffd00307547 */ /* 0x000fea000b83ffff */
.L_x_20:
[----:B-1----:R-:W-:Y:S01]  /*1a20*/  ULEA UR8, UR6, UR4, 0x3 ;  /* 0x0000000406087291 */ /* 0x002fe2000f8e18ff */
[----:B------:R-:W-:Y:S01]  /*1a30*/  SHF.L.U32 R2, R17, 0x1f, RZ ;  /* 0x0000001f11027819 */ /* 0x000fe200000006ff */
[----:B------:R-:W-:Y:S01]  /*1a40*/  @!P1 SYNCS.ARRIVE.TRANS64.A1T0 RZ, [UR4+0x68], RZ ;  /* 0x000068ffffff99a7 */ /* 0x000fe20008100004 */
[----:B------:R-:W-:-:S06]  /*1a50*/  UISETP.GT.AND UP0, UPT, UR15, UR14, UPT ;  /* 0x0000000e0f00728c */ /* 0x000fcc000bf04270 */
[----:B--2---:R1:W2:Y:S03]  /*1a60*/  SYNCS.PHASECHK.TRANS64.TRYWAIT P0, [UR8+0x18], R2 ;  /* 0x00001802ff0075a7 */ /* 0x0042a60008001108 */
[----:B------:R-:W-:Y:S05]  /*1a70*/  BRA.U !UP0, `(.L_x_26) ;  /* 0x0000000108d47547 */ /* 0x000fea000b800000 */
[----:B------:R-:W-:Y:S01]  /*1a80*/  UIADD3 UR21, UPT, UPT, UR7, UR29, URZ ;  /* 0x0000001d07157290 */ /* 0x000fe2000fffe0ff */
[----:B------:R-:W-:-:S11]  /*1a90*/  UMOV UR42, UR6 ;  /* 0x00000006002a7c82 */ /* 0x000fd60008000000 */
.L_x_31:
[----:B-1----:R-:W-:Y:S01]  /*1aa0*/  ULEA UR33, UR42, UR4, 0x3 ;  /* 0x000000042a217291 */ /* 0x002fe2000f8e18ff */
[----:B--2---:R-:W-:Y:S01]  /*1ab0*/  @!P5 MOV R3, 0xc000 ;  /* 0x0000c0000003d802 */ /* 0x004fe20000000f00 */
[----:B--2---:R-:W-:Y:S10]  /*1ac0*/  @P0 BRA `(.L_x_27) ;  /* 0x00000000000c0947 */ /* 0x004ff40003800000 */
[----:B------:R-:W-:-:S04]  /*1ad0*/  SHF.L.U32 R4, R17, 0x1f, RZ ;  /* 0x0000001f11047819 */ /* 0x000fc800000006ff */
[----:B------:R-:W2:Y:S02]  /*1ae0*/  SYNCS.PHASECHK.TRANS64.TRYWAIT P0, [UR33+0x18], R4 ;  /* 0x00001804ff0075a7 */ /* 0x000ea40008001121 */
[----:B--2---:R-:W-:Y:S05]  /*1af0*/  @!P0 BRA `(.L_x_28) ;  /* 0x0000005c00248947 */ /* 0x004fea0003800000 */
.L_x_27:
[----:B------:R2:W-:Y:S01]  /*1b00*/  @!P5 SYNCS.ARRIVE.TRANS64 RZ, [UR33], R3 ;  /* 0x00000003ffffd9a7 */ /* 0x0005e20008000021 */
[----:B------:R-:W-:Y:S04]  /*1b10*/  BSSY.RECONVERGENT B0, `(.L_x_29) ;  /* 0x0000003000007945 */ /* 0x000fe80003800200 */
[----:B------:R-:W-:Y:S05]  /*1b20*/  @P4 BRA `(.L_x_30) ;  /* 0x0000000000044947 */ /* 0x000fea0003800000 */
[----:B------:R-:W-:Y:S05]  /*1b30*/  BPT.TRAP 0x1 ;  /* 0x000000040000795c */ /* 0x000fea0000300000 */
.L_x_30:
[----:B------:R-:W-:Y:S05]  /*1b40*/  BSYNC.RECONVERGENT B0 ;  /* 0x0000000000007941 */ /* 0x000fea0003800200 */
.L_x_29:
        /* <DEDUP_REMOVED lines=32> */
[----:B------:R-:W-:Y:S01]  /*1d50*/  UMOV UR10, UR26 ;  /* 0x0000001a000a7c82 */ /* 0x000fe20008000000 */
[----:B------:R-:W-:Y:S01]  /*1d60*/  UIADD3 UR29, UPT, UPT, UR29, 0x1, URZ ;  /* 0x000000011d1d7890 */ /* 0x000fe2000fffe0ff */
[----:B------:R1:W-:Y:S01]  /*1d70*/  UTMALDG.3D [UR24], [UR40], desc[UR30] ;  /* 0x00001e18280075b4 */ /* 0x0003e20008011000 */
[----:B------:R-:W-:-:S02]  /*1d80*/  UMOV UR42, UR6 ;  /* 0x00000006002a7c82 */ /* 0x000fc40008000000 */
[----:B------:R-:W-:Y:S01]  /*1d90*/  UISETP.NE.AND UP0, UPT, UR29, UR21, UPT ;  /* 0x000000151d00728c */ /* 0x000fe2000bf05270 */
[----:B------:R1:W-:Y:S01]  /*1da0*/  UTMALDG.3D [UR16], [UR38], desc[UR30] ;  /* 0x00001e10260075b4 */ /* 0x0003e20008011000 */
[----:B------:R1:W-:Y:S07]  /*1db0*/  UTMALDG.3D [UR8], [UR38], desc[UR30] ;  /* 0x00001e08260075b4 */ /* 0x0003ee0008011000 */
[----:B------:R-:W-:Y:S05]  /*1dc0*/  BRA.U UP0, `(.L_x_31) ;  /* 0xfffffffd00347547 */ /* 0x000fea000b83ffff */
.L_x_26:
[C---:B-1----:R-:W-:Y:S01]  /*1dd0*/  LEA R2, R16.reuse, UR4, 0x3 ;  /* 0x0000000410027c11 */ /* 0x042fe2000f8e18ff */
[----:B------:R-:W-:Y:S01]  /*1de0*/  NOP ;  /* 0x0000000000007918 */ /* 0x000fe20000000000 */
[----:B--2---:R-:W-:Y:S02]  /*1df0*/  SHF.L.U32 R3, R13, 0x1f, RZ ;  /* 0x0000001f0d037819 */ /* 0x004fe400000006ff */
[----:B------:R-:W-:Y:S02]  /*1e00*/  LEA R4, R16, UR4, 0x4 ;  /* 0x0000000410047c11 */ /* 0x000fe4000f8e20ff */
[----:B------:R-:W1:Y:S02]  /*1e10*/  SYNCS.PHASECHK.TRANS64.TRYWAIT P0, [R2+URZ+0x70], R3 ;  /* 0x00007003020075a7 */ /* 0x000e6400080011ff */
[----:B-1----:R-:W-:Y:S05]  /*1e20*/  @!P0 BRA `(.L_x_32) ;  /* 0x0000005800708947 */ /* 0x002fea0003800000 */
.L_x_117:
[----:B------:R-:W2:Y:S01]  /*1e30*/  LDS.128 R4, [R4+0x100] ;  /* 0x0001000004047984 */ /* 0x000ea20000000c00 */
[----:B---3--:R-:W-:Y:S01]  /*1e40*/  ISETP.GE.AND P0, PT, R40, 0x1, PT ;  /* 0x000000012800780c */ /* 0x008fe20003f06270 */
[----:B-1----:R-:W-:Y:S01]  /*1e50*/  VIADD R2, R2, 0x80 ;  /* 0x0000008002027836 */ /* 0x002fe20000000000 */
[----:B------:R-:W-:Y:S01]  /*1e60*/  @!PT LDS RZ, [RZ] ;  /* 0x00000000fffff984 */ /* 0x000fe20000000800 */
[----:B------:R-:W-:Y:S01]  /*1e70*/  @!PT LDS RZ, [RZ] ;  /* 0x00000000fffff984 */ /* 0x000fe20000000800 */
[----:B------:R-:W-:Y:S01]  /*1e80*/  @!PT LDS RZ, [RZ] ;  /* 0x00000000fffff984 */ /* 0x000fe20000000800 */
[----:B------:R-:W-:Y:S01]  /*1e90*/  @!PT LDS RZ, [RZ] ;  /* 0x00000000fffff984 */ /* 0x000fe20000000800 */
[----:B------:R1:W-:Y:S06]  /*1ea0*/  MEMBAR.ALL.CTA ;  /* 0x0000000000007992 */ /* 0x0003ec0000008000 */
[----:B-1----:R-:W1:Y:S01]  /*1eb0*/  FENCE.VIEW.ASYNC.S ;  /* 0x00000000000073c6 */ /* 0x002e620000000000 */
[----:B------:R-:W-:-:S04]  /*1ec0*/  PRMT R2, RZ, 0x654, R2 ;  /* 0x00000654ff027816 */ /* 0x000fc80000000002 */
[----:B-1----:R1:W-:Y:S01]  /*1ed0*/  SYNCS.ARRIVE.TRANS64.RED.A1T0 RZ, [R2+URZ], RZ ;  /* 0x000000ff02ff79a7 */ /* 0x0023e200081004ff */
[----:B--2---:R-:W-:-:S13]  /*1ee0*/  LOP3.LUT P2, RZ, R6, 0x1, RZ, 0xc0, !PT ;  /* 0x0000000106ff7812 */ /* 0x004fda000784c0ff */
[----:B------:R-:W-:Y:S01]  /*1ef0*/  @P2 SHF.R.U32.HI R3, RZ, 0x10, R5 ;  /* 0x00000010ff032819 */ /* 0x000fe20000011605 */
[----:B------:R-:W-:Y:S01]  /*1f00*/  VOTEU.ANY UP0, P2 ;  /* 0x0000000000ff7886 */ /* 0x000fe20001000100 */
[----:B------:R-:W-:Y:S02]  /*1f10*/  @P2 MOV R10, R4 ;  /* 0x00000004000a2202 */ /* 0x000fe40000000f00 */
[----:B------:R-:W-:Y:S02]  /*1f20*/  @P2 R2UR.BROADCAST UR8, R3 ;  /* 0x00000000030822ca */ /* 0x000fe400008e0000 */
[----:B------:R-:W-:-:S11]  /*1f30*/  @P2 LOP3.LUT R9, R5, 0xffff, RZ, 0xc0, !PT ;  /* 0x0000ffff05092812 */ /* 0x000fd600078ec0ff */
[----:B------:R-:W-:Y:S01]  /*1f40*/  @UP0 UMOV UR36, UR8 ;  /* 0x0000000800240c82 */ /* 0x000fe20008000000 */
[----:B-1----:R-:W-:Y:S05]  /*1f50*/  @!P0 BRA `(.L_x_33) ;  /* 0x0000000000b88947 */ /* 0x002fea0003800000 */
[----:B------:R-:W4:Y:S01]  /*1f60*/  LDC.64 R4, c[0x0][0xb18] ;  /* 0x0002c600ff047b82 */ /* 0x000f220000000a00 */
[----:B------:R-:W-:-:S07]  /*1f70*/  ISETP.NE.AND P3, PT, R40, 0x1, PT ;  /* 0x000000012800780c */ /* 0x000fce0003f65270 */
[----:B------:R-:W1:Y:S08]  /*1f80*/  LDC.64 R6, c[0x0][0xb10] ;  /* 0x0002c400ff067b82 */ /* 0x000e700000000a00 */
[----:B------:R-:W2:Y:S08]  /*1f90*/  LDC R14, c[0x0][0xb20] ;  /* 0x0002c800ff0e7b82 */ /* 0x000eb00000000800 */
[----:B------:R-:W3:Y:S01]  /*1fa0*/  LDC R15, c[0x0][0xb0c] ;  /* 0x0002c300ff0f7b82 */ /* 0x000ee20000000800 */
[----:B----4-:R-:W-:Y:S01]  /*1fb0*/  IMAD.HI.U32 R19, R0, R5, RZ ;  /* 0x0000000500137227 */ /* 0x010fe200078e00ff */
[----:B------:R-:W-:-:S03]  /*1fc0*/  ISETP.NE.AND P0, PT, R4, 0x1, PT ;  /* 0x000000010400780c */ /* 0x000fc60003f05270 */
[----:B------:R-:W-:-:S03]  /*1fd0*/  IMAD.HI.U32 R5, R9, R5, RZ ;  /* 0x0000000509057227 */ /* 0x000fc600078e00ff */
[----:B------:R-:W4:Y:S01]  /*1fe0*/  LDC.64 R2, c[0x0][0xb28] ;  /* 0x0002ca00ff027b82 */ /* 0x000f220000000a00 */
[----:B-1----:R-:W-:-:S04]  /*1ff0*/  IMAD.HI.U32 R20, R8, R6, RZ ;  /* 0x0000000608147227 */ /* 0x002fc800078e00ff */
[----:B------:R-:W-:Y:S01]  /*2000*/  IMAD.HI.U32 R21, R10, R6, RZ ;  /* 0x000000060a157227 */ /* 0x000fe200078e00ff */
[----:B------:R-:W-:Y:S02]  /*2010*/  SHF.R.U32.HI R20, RZ, R7, R20 ;  /* 0x00000007ff147219 */ /* 0x000fe40000011614 */
[-C--:B--2---:R-:W-:Y:S02]  /*2020*/  SHF.R.U32.HI R19, RZ, R14.reuse, R19 ;  /* 0x0000000eff137219 */ /* 0x084fe40000011613 */
[----:B------:R-:W-:Y:S02]  /*2030*/  SHF.R.U32.HI R5, RZ, R14, R5 ;  /* 0x0000000eff057219 */ /* 0x000fe40000011605 */
[----:B------:R-:W-:Y:S02]  /*2040*/  SEL R19, R0, R19, !P0 ;  /* 0x0000001300137207 */ /* 0x000fe40004000000 */
[----:B------:R-:W-:Y:S02]  /*2050*/  SHF.R.U32.HI R21, RZ, R7, R21 ;  /* 0x00000007ff157219 */ /* 0x000fe40000011615 */
[----:B---3--:R-:W-:-:S02]  /*2060*/  ISETP.NE.AND P1, PT, R15, 0x1, PT ;  /* 0x000000010f00780c */ /* 0x008fc40003f25270 */
[----:B------:R-:W-:Y:S02]  /*2070*/  SEL R5, R9, R5, !P0 ;  /* 0x0000000509057207 */ /* 0x000fe40004000000 */
[----:B------:R-:W-:Y:S02]  /*2080*/  SEL R20, R8, R20, !P1 ;  /* 0x0000001408147207 */ /* 0x000fe40004800000 */
[----:B------:R-:W-:Y:S01]  /*2090*/  SEL R21, R10, R21, !P1 ;  /* 0x000000150a157207 */ /* 0x000fe20004800000 */
[----:B----4-:R-:W-:-:S04]  /*20a0*/  IMAD.HI.U32 R18, R19, R2, RZ ;  /* 0x0000000213127227 */ /* 0x010fc800078e00ff */
        /* <DEDUP_REMOVED lines=10> */
[----:B------:R-:W-:-:S04]  /*2150*/  @!P0 IMAD.HI.U32 R7, R21, R2, RZ ;  /* 0x0000000215078227 */ /* 0x000fc800078e00ff */
[----:B------:R-:W-:Y:S01]  /*2160*/  IMAD.MOV R2, RZ, RZ, -R6 ;  /* 0x000000ffff027224 */ /* 0x000fe200078e0a06 */
[----:B------:R-:W-:Y:S02]  /*2170*/  @!P0 SHF.R.U32.HI R3, RZ, R3, R7 ;  /* 0x00000003ff038219 */ /* 0x000fe40000011607 */
[----:B------:R-:W-:Y:S01]  /*2180*/  IADD3 R7, PT, PT, -R5, RZ, RZ ;  /* 0x000000ff05077210 */ /* 0x000fe20007ffe1ff */
[----:B------:R-:W-:Y:S01]  /*2190*/  IMAD R2, R40, R2, R5 ;  /* 0x0000000228027224 */ /* 0x000fe200078e0205 */
        /* <DEDUP_REMOVED lines=10> */
.L_x_33:
[----:B------:R-:W1:Y:S02]  /*2240*/  LDCU UR8, c[0x0][0xb30] ;  /* 0x00016600ff0877ac */ /* 0x000e640008000800 */
[----:B-1----:R-:W-:-:S09]  /*2250*/  UISETP.NE.AND UP0, UPT, UR8, 0x1, UPT ;  /* 0x000000010800788c */ /* 0x002fd2000bf05270 */
[----:B------:R-:W-:Y:S05]  /*2260*/  BRA.U UP0, `(.L_x_34) ;  /* 0x0000000100407547 */ /* 0x000fea000b800000 */
[----:B------:R-:W1:Y:S08]  /*2270*/  LDC.64 R4, c[0x0][0xb10] ;  /* 0x0002c400ff047b82 */ /* 0x000e700000000a00 */
[----:B------:R-:W2:Y:S08]  /*2280*/  LDC.64 R2, c[0x0][0xb18] ;  /* 0x0002c600ff027b82 */ /* 0x000eb00000000a00 */
[----:B------:R-:W3:Y:S08]  /*2290*/  LDC R6, c[0x0][0xb20] ;  /* 0x0002c800ff067b82 */ /* 0x000ef00000000800 */
[----:B------:R-:W4:Y:S01]  /*22a0*/  LDC R7, c[0x0][0xb0c] ;  /* 0x0002c300ff077b82 */ /* 0x000f220000000800 */
[----:B-1----:R-:W-:-:S05]  /*22b0*/  IMAD.HI.U32 R4, R10, R4, RZ ;  /* 0x000000040a047227 */ /* 0x002fca00078e00ff */
[----:B------:R-:W-:Y:S01]  /*22c0*/  SHF.R.U32.HI R4, RZ, R5, R4 ;  /* 0x00000005ff047219 */ /* 0x000fe20000011604 */
[----:B--2---:R-:W-:Y:S01]  /*22d0*/  IMAD.HI.U32 R3, R9, R3, RZ ;  /* 0x0000000309037227 */ /* 0x004fe200078e00ff */
[----:B------:R-:W-:-:S04]  /*22e0*/  ISETP.NE.AND P0, PT, R2, 0x1, PT ;  /* 0x000000010200780c */ /* 0x000fc80003f05270 */
[----:B---3--:R-:W-:-:S04]  /*22f0*/  SHF.R.U32.HI R3, RZ, R6, R3 ;  /* 0x00000006ff037219 */ /* 0x008fc80000011603 */
[----:B------:R-:W-:Y:S02]  /*2300*/  SEL R3, R9, R3, !P0 ;  /* 0x0000000309037207 */ /* 0x000fe40004000000 */
[----:B----4-:R-:W-:-:S04]  /*2310*/  ISETP.NE.AND P1, PT, R7, 0x1, PT ;  /* 0x000000010700780c */ /* 0x010fc80003f25270 */
[----:B------:R-:W-:-:S05]  /*2320*/  SEL R4, R10, R4, !P1 ;  /* 0x000000040a047207 */ /* 0x000fca0004800000 */
[----:B------:R-:W-:Y:S02]  /*2330*/  IMAD.IADD R5, R3, 0x1, -R4 ;  /* 0x0000000103057824 */ /* 0x000fe400078e0a04 */
[----:B------:R-:W-:Y:S02]  /*2340*/  IMAD.IADD R3, R4, 0x1, -R3 ;  /* 0x0000000104037824 */ /* 0x000fe400078e0a03 */
[----:B------:R-:W-:Y:S02]  /*2350*/  IMAD R10, R5, R7, R10 ;  /* 0x00000007050a7224 */ /* 0x000fe400078e020a */
[----:B------:R-:W-:-:S07]  /*2360*/  IMAD R9, R3, R2, R9 ;  /* 0x0000000203097224 */ /* 0x000fce00078e0209 */
.L_x_34:
[----:B------:R-:W-:Y:S01]  /*2370*/  VIADD R16, R16, 0x1 ;  /* 0x0000000110107836 */ /* 0x000fe20000000000 */
[----:B------:R-:W-:Y:S01]  /*2380*/  PLOP3.LUT P1, PT, PT, PT, PT, 0x80, 0x8 ;  /* 0x000000000008781c */ /* 0x000fe20003f2f070 */
[----:B------:R-:W-:Y:S02]  /*2390*/  IMAD.IADD R15, R10, 0x1, R87 ;  /* 0x000000010a0f7824 */ /* 0x000fe400078e0257 */
[----:B------:R-:W-:Y:S01]  /*23a0*/  IMAD.IADD R14, R9, 0x1, R86 ;  /* 0x00000001090e7824 */ /* 0x000fe200078e0256 */
[----:B------:R-:W-:-:S04]  /*23b0*/  ISETP.NE.AND P0, PT, R16, 0x2, PT ;  /* 0x000000021000780c */ /* 0x000fc80003f05270 */
[----:B------:R-:W-:Y:S02]  /*23c0*/  SEL R2, RZ, 0x1, P0 ;  /* 0x00000001ff027807 */ /* 0x000fe40000000000 */
[----:B------:R-:W-:Y:S02]  /*23d0*/  SEL R16, R16, RZ, P0 ;  /* 0x000000ff10107207 */ /* 0x000fe40000000000 */
[----:B------:R-:W-:Y:S01]  /*23e0*/  LOP3.LUT R13, R13, R2, RZ, 0x3c, !PT ;  /* 0x000000020d0d7212 */ /* 0x000fe200078e3cff */
[----:B------:R-:W-:Y:S06]  /*23f0*/  @P2 BRA `(.L_x_35) ;  /* 0xfffffff000402947 */ /* 0x000fec000383ffff */
[----:B------:R-:W-:Y:S01]  /*2400*/  UIADD3 UR4, UPT, UPT, UR4, 0x18, URZ ;  /* 0x0000001804047890 */ /* 0x000fe2000fffe0ff */
[----:B------:R-:W-:-:S03]  /*2410*/  SHF.L.U32 R2, R17, 0x1f, RZ ;  /* 0x0000001f11027819 */ /* 0x000fc600000006ff */
[----:B------:R-:W-:-:S09]  /*2420*/  ULEA UR5, UR6, UR4, 0x3 ;  /* 0x0000000406057291 */ /* 0x000fd2000f8e18ff */
[----:B------:R-:W1:Y:S02]  /*2430*/  SYNCS.PHASECHK.TRANS64.TRYWAIT P0, [UR5], R2 ;  /* 0x00000002ff0075a7 */ /* 0x000e640008001105 */
[----:B-1----:R-:W-:Y:S05]  /*2440*/  @!P0 BRA `(.L_x_36) ;  /* 0x0000005000fc8947 */ /* 0x002fea0003800000 */
.L_x_119:
[----:B------:R-:W-:-:S04]  /*2450*/  UIADD3 UR6, UPT, UPT, UR6, 0x1, URZ ;  /* 0x0000000106067890 */ /* 0x000fc8000fffe0ff */
[----:B------:R-:W-:-:S04]  /*2460*/  UISETP.NE.AND UP0, UPT, UR6, 0x3, UPT ;  /* 0x000000030600788c */ /* 0x000fc8000bf05270 */
[----:B------:R-:W-:Y:S02]  /*2470*/  USEL UR7, URZ, 0x1, UP0 ;  /* 0x00000001ff077887 */ /* 0x000fe40008000000 */
[----:B------:R-:W-:-:S04]  /*2480*/  USEL UR6, UR6, URZ, UP0 ;  /* 0x000000ff06067287 */ /* 0x000fc80008000000 */
[----:B------:R-:W-:Y:S01]  /*2490*/  ULEA UR5, UR6, UR4, 0x3 ;  /* 0x0000000406057291 */ /* 0x000fe2000f8e18ff */
[----:B------:R-:W-:-:S04]  /*24a0*/  LOP3.LUT R17, R17, UR7, RZ, 0x3c, !PT ;  /* 0x0000000711117c12 */ /* 0x000fc8000f8e3cff */
[----:B-1----:R-:W-:-:S04]  /*24b0*/  SHF.L.U32 R2, R17, 0x1f, RZ ;  /* 0x0000001f11027819 */ /* 0x002fc800000006ff */
[----:B------:R-:W1:Y:S02]  /*24c0*/  SYNCS.PHASECHK.TRANS64.TRYWAIT P0, [UR5], R2 ;  /* 0x00000002ff0075a7 */ /* 0x000e640008001105 */
[----:B-1----:R-:W-:Y:S05]  /*24d0*/  @!P0 BRA `(.L_x_37) ;  /* 0x0000005000f08947 */ /* 0x002fea0003800000 */
.L_x_121:
[----:B------:R-:W-:-:S04]  /*24e0*/  UIADD3 UR6, UPT, UPT, UR6, 0x1, URZ ;  /* 0x0000000106067890 */ /* 0x000fc8000fffe0ff */
[----:B------:R-:W-:-:S04]  /*24f0*/  UISETP.NE.AND UP0, UPT, UR6, 0x3, UPT ;  /* 0x000000030600788c */ /* 0x000fc8000bf05270 */
[----:B------:R-:W-:Y:S02]  /*2500*/  USEL UR5, URZ, 0x1, UP0 ;  /* 0x00000001ff057887 */ /* 0x000fe40008000000 */
[----:B------:R-:W-:-:S04]  /*2510*/  USEL UR6, UR6, URZ, UP0 ;  /* 0x000000ff06067287 */ /* 0x000fc80008000000 */
[----:B------:R-:W-:Y:S01]  /*2520*/  ULEA UR6, UR6, UR4, 0x3 ;  /* 0x0000000406067291 */ /* 0x000fe2000f8e18ff */
[----:B-1----:R-:W-:-:S04]  /*2530*/  LOP3.LUT R2, R17, UR5, RZ, 0x3c, !PT ;  /* 0x0000000511027c12 */ /* 0x002fc8000f8e3cff */
[----:B------:R-:W-:Y:S01]  /*2540*/  SHF.L.U32 R2, R2, 0x1f, RZ ;  /* 0x0000001f02027819 */ /* 0x000fe200000006ff */
[----:B----4-:R-:W-:-:S07]  /*2550*/  IMAD.U32 R0, RZ, RZ, UR6 ;  /* 0x00000006ff007e24 */ /* 0x010fce000f8e00ff */
.L_x_38:
[----:B-1----:R1:W2:Y:S02]  /*2560*/  SYNCS.PHASECHK.TRANS64.TRYWAIT P0, [R0+URZ], R2 ;  /* 0x00000002000075a7 */ /* 0x0022a400080011ff */
[----:B--2---:R-:W-:Y:S05]  /*2570*/  @!P0 NANOSLEEP.SYNCS 0x989680 ;  /* 0x009896800000895d */ /* 0x004fea0003900000 */
[----:B------:R-:W2:Y:S02]  /*2580*/  @!P0 SYNCS.PHASECHK.TRANS64 P0, [R0+URZ], R2 ;  /* 0x00000002000085a7 */ /* 0x000ea400080010ff */
[----:B--2---:R-:W-:Y:S05]  /*2590*/  @P0 EXIT ;  /* 0x000000000000094d */ /* 0x004fea0003800000 */
[----:B------:R-:W-:Y:S05]  /*25a0*/  BRA `(.L_x_38) ;  /* 0xfffffffc00ec7947 */ /* 0x000fea000383ffff */
.L_x_17:
[----:B------:R-:W-:-:S04]  /*25b0*/  UISETP.NE.AND UP1, UPT, UR37, URZ, UPT ;  /* 0x000000ff2500728c */ /* 0x000fc8000bf25270 */
[----:B------:R-:W-:-:S09]  /*25c0*/  UISETP.NE.OR UP1, UPT, UR8, 0x1, UP1 ;  /* 0x000000010800788c */ /* 0x000fd20008f25670 */
[----:B------:R-:W-:Y:S05]  /*25d0*/  BRA.U UP1, `(.L_x_39) ;  /* 0x0000000501487547 */ /* 0x000fea000b800000 */
[----:B------:R-:W-:Y:S01]  /*25e0*/  ISETP.NE.AND P2, PT, R2, RZ, PT ;  /* 0x000000ff0200720c */ /* 0x000fe20003f45270 */
[----:B------:R-:W-:Y:S01]  /*25f0*/  IMAD.MOV.U32 R12, RZ, RZ, 0x1 ;  /* 0x00000001ff0c7424 */ /* 0x000fe200078e00ff */
[----:B------:R-:W-:Y:S02]  /*2600*/  CS2R R10, SRZ ;  /* 0x00000000000a7805 */ /* 0x000fe4000001ff00 */
[----:B------:R-:W-:Y:S01]  /*2610*/  CS2R R8, SRZ ;  /* 0x0000000000087805 */ /* 0x000fe2000001ff00 */
[----:B------:R-:W-:Y:S01]  /*2620*/  UMOV UR4, 0x400 ;  /* 0x0000040000047882 */ /* 0x000fe20000000000 */
[----:B------:R-:W-:Y:S01]  /*2630*/  UMOV UR6, URZ ;  /* 0x000000ff00067c82 */ /* 0x000fe20008000000 */
[----:B------:R-:W-:-:S12]  /*2640*/  ULEA UR37, UR37, UR4, 0x18 ;  /* 0x0000000425257291 */ /* 0x000fd8000f8ec0ff */
.L_x_43:
[----:B------:R-:W-:Y:S02]  /*2650*/  LEA R0, R8, UR37, 0x3 ;  /* 0x0000002508007c11 */ /* 0x000fe4000f8e18ff */
[----:B------:R-:W-:-:S03]  /*2660*/  SHF.L.U32 R4, R9, 0x1f, RZ ;  /* 0x0000001f09047819 */ /* 0x000fc600000006ff */
[----:B------:R-:W-:Y:S01]  /*2670*/  VIADD R5, R0, 0xe0 ;  /* 0x000000e000057836 */ /* 0x000fe20000000000 */
[----:B------:R-:W1:Y:S02]  /*2680*/  SYNCS.PHASECHK.TRANS64.TRYWAIT P0, [R0+URZ+0xd0], R4 ;  /* 0x0000d004000075a7 */ /* 0x000e6400080011ff */
[----:B-1----:R-:W-:Y:S05]  /*2690*/  @!P0 BRA `(.L_x_40) ;  /* 0x0000005000988947 */ /* 0x002fea0003800000 */
.L_x_122:
[----:B------:R-:W-:Y:S01]  /*26a0*/  ULEA UR5, UR6, UR37, 0x3 ;  /* 0x0000002506057291 */ /* 0x000fe2000f8e18ff */
[----:B-1----:R-:W-:Y:S01]  /*26b0*/  PRMT R0, RZ, 0x654, R5 ;  /* 0x00000654ff007816 */ /* 0x002fe20000000005 */
[----:B------:R-:W-:Y:S01]  /*26c0*/  @!P2 IMAD.MOV.U32 R4, RZ, RZ, 0x10 ;  /* 0x00000010ff04a424 */ /* 0x000fe200078e00ff */
[----:B------:R-:W-:Y:S01]  /*26d0*/  SHF.L.U32 R5, R12, 0x1f, RZ ;  /* 0x0000001f0c057819 */ /* 0x000fe200000006ff */
[----:B------:R-:W-:Y:S01]  /*26e0*/  UIADD3 UR4, UPT, UPT, UR5, 0x70, URZ ;  /* 0x0000007005047890 */ /* 0x000fe2000fffe0ff */
[----:B------:R1:W-:Y:S05]  /*26f0*/  SYNCS.ARRIVE.TRANS64.RED.A1T0 RZ, [R0+URZ], RZ ;  /* 0x000000ff00ff79a7 */ /* 0x0003ea00081004ff */
[----:B------:R-:W-:Y:S01]  /*2700*/  IMAD.U32 R6, RZ, RZ, UR4 ;  /* 0x00000004ff067e24 */ /* 0x000fe2000f8e00ff */
[----:B------:R-:W2:Y:S04]  /*2710*/  SYNCS.PHASECHK.TRANS64.TRYWAIT P0, [UR5+0x80], R5 ;  /* 0x00008005ff0075a7 */ /* 0x000ea80008001105 */
[----:B------:R-:W-:Y:S01]  /*2720*/  PRMT R6, R2, 0x654, R6 ;  /* 0x0000065402067816 */ /* 0x000fe20000000006 */
[----:B-12---:R-:W-:Y:S06]  /*2730*/  @!P0 BRA `(.L_x_41) ;  /* 0x0000005000848947 */ /* 0x006fec0003800000 */
.L_x_124:
[----:B------:R-:W-:Y:S01]  /*2740*/  ULEA UR4, UR6, UR37, 0x4 ;  /* 0x0000002506047291 */ /* 0x000fe2000f8e20ff */
[----:B------:R-:W-:Y:S01]  /*2750*/  SEL R3, R6, R3, !P2 ;  /* 0x0000000306037207 */ /* 0x000fe20005000000 */
[----:B------:R-:W-:Y:S01]  /*2760*/  UIADD3 UR5, UPT, UPT, UR5, 0x70, URZ ;  /* 0x0000007005057890 */ /* 0x000fe2000fffe0ff */
[----:B-1----:R-:W-:Y:S01]  /*2770*/  LEA R0, R11, UR37, 0x3 ;  /* 0x000000250b007c11 */ /* 0x002fe2000f8e18ff */
[----:B------:R-:W-:Y:S01]  /*2780*/  UIADD3 UR4, UPT, UPT, UR4, 0x100, URZ ;  /* 0x0000010004047890 */ /* 0x000fe2000fffe0ff */
[----:B------:R1:W-:Y:S01]  /*2790*/  @!P2 SYNCS.ARRIVE.TRANS64.RED RZ, [R3+URZ], R4 ;  /* 0x0000000403ffa9a7 */ /* 0x0003e200080004ff */
[----:B------:R-:W-:Y:S01]  /*27a0*/  UIADD3 UR6, UPT, UPT, UR6, 0x1, URZ ;  /* 0x0000000106067890 */ /* 0x000fe2000fffe0ff */
[----:B------:R-:W-:-:S03]  /*27b0*/  VIADD R8, R8, 0x1 ;  /* 0x0000000108087836 */ /* 0x000fc60000000000 */
[----:B------:R-:W-:Y:S02]  /*27c0*/  UISETP.NE.AND UP0, UPT, UR6, 0x2, UPT ;  /* 0x000000020600788c */ /* 0x000fe4000bf05270 */
[----:B------:R-:W-:Y:S01]  /*27d0*/  ISETP.NE.AND P0, PT, R8, 0x2, PT ;  /* 0x000000020800780c */ /* 0x000fe20003f05270 */
[----:B------:R-:W-:Y:S06]  /*27e0*/  UGETNEXTWORKID.BROADCAST [UR4], [UR5] ;  /* 0x00000000040073ca */ /* 0x000fec0008000100 */
[----:B------:R-:W-:Y:S02]  /*27f0*/  USEL UR4, URZ, 0x1, UP0 ;  /* 0x00000001ff047887 */ /* 0x000fe40008000000 */
[----:B------:R-:W-:-:S04]  /*2800*/  USEL UR6, UR6, URZ, UP0 ;  /* 0x000000ff06067287 */ /* 0x000fc80008000000 */
[----:B------:R-:W-:Y:S02]  /*2810*/  LOP3.LUT R12, R12, UR4, RZ, 0x3c, !PT ;  /* 0x000000040c0c7c12 */ /* 0x000fe4000f8e3cff */
[----:B-1----:R-:W-:-:S04]  /*2820*/  SHF.L.U32 R4, R10, 0x1f, RZ ;  /* 0x0000001f0a047819 */ /* 0x002fc800000006ff */
[----:B------:R-:W1:Y:S02]  /*2830*/  SYNCS.PHASECHK.TRANS64.TRYWAIT P1, [R0+URZ+0x70], R4 ;  /* 0x00007004000075a7 */ /* 0x000e6400080211ff */
[----:B-1----:R-:W-:Y:S05]  /*2840*/  @!P1 BRA `(.L_x_42) ;  /* 0x0000005000589947 */ /* 0x002fea0003800000 */
.L_x_125:
[C---:B-1----:R-:W-:Y:S01]  /*2850*/  LEA R4, R11.reuse, UR37, 0x4 ;  /* 0x000000250b047c11 */ /* 0x042fe2000f8e20ff */
[----:B------:R-:W-:Y:S01]  /*2860*/  VIADD R0, R0, 0x80 ;  /* 0x0000008000007836 */ /* 0x000fe20000000000 */
[----:B------:R-:W-:Y:S01]  /*2870*/  SEL R8, R8, RZ, P0 ;  /* 0x000000ff08087207 */ /* 0x000fe20000000000 */
[----:B------:R-:W-:-:S03]  /*2880*/  VIADD R11, R11, 0x1 ;  /* 0x000000010b0b7836 */ /* 0x000fc60000000000 */
[----:B------:R-:W1:Y:S01]  /*2890*/  LDS.128 R4, [R4+0x100] ;  /* 0x0001000004047984 */ /* 0x000e620000000c00 */
[----:B------:R-:W-:Y:S02]  /*28a0*/  PRMT R0, RZ, 0x654, R0 ;  /* 0x00000654ff007816 */ /* 0x000fe40000000000 */
[C---:B------:R-:W-:Y:S01]  /*28b0*/  ISETP.NE.AND P1, PT, R11.reuse, 0x2, PT ;  /* 0x000000020b00780c */ /* 0x040fe20003f25270 */
[----:B------:R-:W-:Y:S01]  /*28c0*/  @!PT LDS RZ, [RZ] ;  /* 0x00000000fffff984 */ /* 0x000fe20000000800 */
[----:B------:R-:W-:Y:S01]  /*28d0*/  @!PT LDS RZ, [RZ] ;  /* 0x00000000fffff984 */ /* 0x000fe20000000800 */
[----:B------:R-:W-:Y:S01]  /*28e0*/  @!PT LDS RZ, [RZ] ;  /* 0x00000000fffff984 */ /* 0x000fe20000000800 */
[----:B------:R-:W-:Y:S01]  /*28f0*/  @!PT LDS RZ, [RZ] ;  /* 0x00000000fffff984 */ /* 0x000fe20000000800 */
[----:B------:R2:W-:Y:S06]  /*2900*/  MEMBAR.ALL.CTA ;  /* 0x0000000000007992 */ /* 0x0005ec0000008000 */
[----:B--2---:R-:W2:Y:S01]  /*2910*/  FENCE.VIEW.ASYNC.S ;  /* 0x00000000000073c6 */ /* 0x004ea20000000000 */
[----:B------:R-:W-:Y:S01]  /*2920*/  SEL R11, R11, RZ, P1 ;  /* 0x000000ff0b0b7207 */ /* 0x000fe20000800000 */
[----:B--2---:R2:W-:Y:S01]  /*2930*/  SYNCS.ARRIVE.TRANS64.RED.A1T0 RZ, [R0+URZ], RZ ;  /* 0x000000ff00ff79a7 */ /* 0x0045e200081004ff */
[----:B-1----:R-:W-:-:S02]  /*2940*/  LOP3.LUT P3, RZ, R6, 0x1, RZ, 0xc0, !PT ;  /* 0x0000000106ff7812 */ /* 0x002fc4000786c0ff */
[----:B------:R-:W-:-:S04]  /*2950*/  SEL R4, RZ, 0x1, P1 ;  /* 0x00000001ff047807 */ /* 0x000fc80000800000 */
[----:B------:R-:W-:Y:S02]  /*2960*/  LOP3.LUT R10, R10, R4, RZ, 0x3c, !PT ;  /* 0x000000040a0a7212 */ /* 0x000fe400078e3cff */
[----:B--2---:R-:W-:-:S04]  /*2970*/  SEL R0, RZ, 0x1, P0 ;  /* 0x00000001ff007807 */ /* 0x004fc80000000000 */
[----:B------:R-:W-:Y:S01]  /*2980*/  LOP3.LUT R9, R9, R0, RZ, 0x3c, !PT ;  /* 0x0000000009097212 */ /* 0x000fe200078e3cff */
[----:B------:R-:W-:Y:S06]  /*2990*/  @P3 BRA `(.L_x_43) ;  /* 0xfffffffc002c3947 */ /* 0x000fec000383ffff */
[----:B------:R-:W-:Y:S01]  /*29a0*/  ULEA UR5, UR6, UR37, 0x3 ;  /* 0x0000002506057291 */ /* 0x000fe2000f8e18ff */
[----:B------:R-:W-:-:S08]  /*29b0*/  SHF.L.U32 R2, R12, 0x1f, RZ ;  /* 0x0000001f0c027819 */ /* 0x000fd000000006ff */
[----:B------:R-:W1:Y:S02]  /*29c0*/  SYNCS.PHASECHK.TRANS64 P0, [UR5+0x80], R2 ;  /* 0x00008002ff0075a7 */ /* 0x000e640008001005 */
[----:B-1----:R-:W-:Y:S05]  /*29d0*/  @P0 BRA `(.L_x_44) ;  /* 0x0000000000080947 */ /* 0x002fea0003800000 */
[----:B------:R-:W1:Y:S02]  /*29e0*/  SYNCS.PHASECHK.TRANS64.TRYWAIT P0, [UR5+0x80], R2 ;  /* 0x00008002ff0075a7 */ /* 0x000e640008001105 */
[----:B-1----:R-:W-:Y:S05]  /*29f0*/  @!P0 BRA `(.L_x_45) ;  /* 0x0000005000008947 */ /* 0x002fea0003800000 */
.L_x_44:
[----:B------:R-:W-:-:S04]  /*2a00*/  UIADD3 UR4, UPT, UPT, UR6, 0x1, URZ ;  /* 0x0000000106047890 */ /* 0x000fc8000fffe0ff */
[----:B------:R-:W-:-:S04]  /*2a10*/  UISETP.NE.AND UP0, UPT, UR4, 0x2, UPT ;  /* 0x000000020400788c */ /* 0x000fc8000bf05270 */
[----:B------:R-:W-:Y:S02]  /*2a20*/  USEL UR7, URZ, 0x1, UP0 ;  /* 0x00000001ff077887 */ /* 0x000fe40008000000 */
[----:B------:R-:W-:-:S04]  /*2a30*/  USEL UR4, UR4, URZ, UP0 ;  /* 0x000000ff04047287 */ /* 0x000fc80008000000 */
[----:B------:R-:W-:Y:S01]  /*2a40*/  ULEA UR4, UR4, UR37, 0x3 ;  /* 0x0000002504047291 */ /* 0x000fe2000f8e18ff */
[----:B-1----:R-:W-:-:S04]  /*2a50*/  LOP3.LUT R2, R12, UR7, RZ, 0x3c, !PT ;  /* 0x000000070c027c12 */ /* 0x002fc8000f8e3cff */
[----:B------:R-:W-:-:S04]  /*2a60*/  SHF.L.U32 R0, R2, 0x1f, RZ ;  /* 0x0000001f02007819 */ /* 0x000fc800000006ff */
[----:B------:R-:W1:Y:S02]  /*2a70*/  SYNCS.PHASECHK.TRANS64 P0, [UR4+0x80], R0 ;  /* 0x00008000ff0075a7 */ /* 0x000e640008001004 */
[----:B-1----:R-:W-:Y:S05]  /*2a80*/  @P0 EXIT ;  /* 0x000000000000094d */ /* 0x002fea0003800000 */
[----:B------:R-:W-:Y:S02]  /*2a90*/  SHF.L.U32 R2, R2, 0x1f, RZ ;  /* 0x0000001f02027819 */ /* 0x000fe400000006ff */
[----:B------:R-:W-:-:S07]  /*2aa0*/  MOV R0, UR4 ;  /* 0x0000000400007c02 */ /* 0x000fce0008000f00 */
.L_x_46:
[----:B-1----:R1:W2:Y:S02]  /*2ab0*/  SYNCS.PHASECHK.TRANS64.TRYWAIT P0, [R0+URZ+0x80], R2 ;  /* 0x00008002000075a7 */ /* 0x0022a400080011ff */
[----:B--2---:R-:W-:Y:S05]  /*2ac0*/  @!P0 NANOSLEEP.SYNCS 0x989680 ;  /* 0x009896800000895d */ /* 0x004fea0003900000 */
[----:B------:R-:W2:Y:S02]  /*2ad0*/  @!P0 SYNCS.PHASECHK.TRANS64 P0, [R0+URZ+0x80], R2 ;  /* 0x00008002000085a7 */ /* 0x000ea400080010ff */
[----:B--2---:R-:W-:Y:S05]  /*2ae0*/  @P0 EXIT ;  /* 0x000000000000094d */ /* 0x004fea0003800000 */
[----:B------:R-:W-:Y:S05]  /*2af0*/  BRA `(.L_x_46) ;  /* 0xfffffffc00ec7947 */ /* 0x000fea000383ffff */
.L_x_39:
[----:B------:R-:W-:-:S09]  /*2b00*/  UISETP.NE.AND UP1, UPT, UR8, URZ, UPT ;  /* 0x000000ff0800728c */ /* 0x000fd2000bf25270 */
[----:B------:R-:W-:Y:S05]  /*2b10*/  BRA.U UP1, `(.L_x_47) ;  /* 0x0000001101247547 */ /* 0x000fea000b800000 */
[----:B------:R-:W-:Y:S01]  /*2b20*/  UMOV UR4, 0x40 ;  /* 0x0000004000047882 */ /* 0x000fe20000000000 */
[----:B------:R-:W-:Y:S01]  /*2b30*/  NOP ;  /* 0x0000000000007918 */ /* 0x000fe20000000000 */
[----:B------:R-:W-:Y:S01]  /*2b40*/  ULEA UR4, UR37, UR4, 0x18 ;  /* 0x0000000425047291 */ /* 0x000fe2000f8ec0ff */
[----:B------:R-:W-:Y:S02]  /*2b50*/  UMOV UR5, 0x400 ;  /* 0x0000040000057882 */ /* 0x000fe40000000000 */
[----:B------:R-:W-:-:S06]  /*2b60*/  ULEA UR37, UR37, UR5, 0x18 ;  /* 0x0000000525257291 */ /* 0x000fcc000f8ec0ff */
[----:B------:R-:W1:Y:S02]  /*2b70*/  LDS.U8 R0, [UR4+0x1c] ;  /* 0x00001c04ff007984 */ /* 0x000e640008000000 */
[----:B-1----:R-:W-:-:S13]  /*2b80*/  ISETP.NE.AND P0, PT, R0, RZ, PT ;  /* 0x000000ff0000720c */ /* 0x002fda0003f05270 */
[----:B------:R-:W-:Y:S05]  /*2b90*/  @P0 BRA `(.L_x_48) ;  /* 0x0000000000580947 */ /* 0x000fea0003800000 */
[----:B------:R-:W-:-:S13]  /*2ba0*/  ELECT P0, URZ, PT ;  /* 0x0000000000ff782f */ /* 0x000fda0003800000 */
[----:B------:R-:W-:Y:S05]  /*2bb0*/  @!P0 BRA `(.L_x_49) ;  /* 0x0000000000608947 */ /* 0x000fea0003800000 */
[----:B------:R-:W-:Y:S01]  /*2bc0*/  UMOV UR5, 0x10 ;  /* 0x0000001000057882 */ /* 0x000fe20000000000 */
[----:B------:R-:W-:Y:S01]  /*2bd0*/  HFMA2 R0, -RZ, RZ, 0, 5.9604644775390625e-08 ;  /* 0x00000001ff007431 */ /* 0x000fe200000001ff */
[----:B------:R-:W-:-:S03]  /*2be0*/  MOV R2, 0xffff ;  /* 0x0000ffff00027802 */ /* 0x000fc60000000f00 */
[----:B------:R-:W-:Y:S04]  /*2bf0*/  DEPBAR.LE SB1, 0x36 ;  /* 0x00009d800000791a */ /* 0x000fe80000000000 */
[----:B------:R-:W1:Y:S02]  /*2c00*/  UTCATOMSWS.FIND_AND_SET.ALIGN UP0, UR5, UR5 ;  /* 0x00000005000575e3 */ /* 0x000e640008000800 */
[----:B-1----:R-:W-:Y:S01]  /*2c10*/  MOV R3, UR5 ;  /* 0x0000000500037c02 */ /* 0x002fe20008000f00 */
[----:B------:R-:W-:Y:S06]  /*2c20*/  BRA.U UP0, `(.L_x_50) ;  /* 0x0000000100187547 */ /* 0x000fec000b800000 */
.L_x_51:
[----:B------:R-:W-:Y:S05]  /*2c30*/  NANOSLEEP 0x64 ;  /* 0x000000640000795d */ /* 0x000fea0003800000 */
[----:B------:R-:W-:-:S05]  /*2c40*/  UMOV UR5, 0x10 ;  /* 0x0000001000057882 */ /* 0x000fca0000000000 */
[----:B------:R-:W-:Y:S04]  /*2c50*/  DEPBAR.LE SB1, 0x36 ;  /* 0x00009d800000791a */ /* 0x000fe80000000000 */
[----:B------:R-:W1:Y:S02]  /*2c60*/  UTCATOMSWS.FIND_AND_SET.ALIGN UP0, UR5, UR5 ;  /* 0x00000005000575e3 */ /* 0x000e640008000800 */
[----:B-1----:R-:W-:Y:S01]  /*2c70*/  MOV R3, UR5 ;  /* 0x0000000500037c02 */ /* 0x002fe20008000f00 */
[----:B------:R-:W-:Y:S05]  /*2c80*/  BRA.U !UP0, `(.L_x_51) ;  /* 0xfffffffd08e87547 */ /* 0x000fea000b83ffff */
.L_x_50:
[-C--:B------:R-:W-:Y:S02]  /*2c90*/  SHF.L.U32 R2, R2, R3.reuse, RZ ;  /* 0x0000000302027219 */ /* 0x080fe400000006ff */
[----:B------:R-:W-:Y:S01]  /*2ca0*/  SHF.L.U32 R0, R0, R3, RZ ;  /* 0x0000000300007219 */ /* 0x000fe200000006ff */
[----:B------:R-:W-:Y:S02]  /*2cb0*/  IMAD.SHL.U32 R3, R3, 0x20, RZ ;  /* 0x0000002003037824 */ /* 0x000fe400078e00ff */
[----:B------:R1:W-:Y:S04]  /*2cc0*/  ATOMS.OR RZ, [UR4+0x14], R2 ;  /* 0x00001402ffff798c */ /* 0x0003e8000b000004 */
[----:B------:R1:W-:Y:S04]  /*2cd0*/  ATOMS.OR RZ, [UR4+0x18], R0 ;  /* 0x00001800ffff798c */ /* 0x0003e8000b000004 */
[----:B------:R1:W-:Y:S01]  /*2ce0*/  STS [UR37+0x120], R3 ;  /* 0x00012003ff007988 */ /* 0x0003e20008000825 */
[----:B------:R-:W-:Y:S05]  /*2cf0*/  BRA `(.L_x_49) ;  /* 0x0000000000107947 */ /* 0x000fea0003800000 */
.L_x_48:
[----:B------:R-:W-:Y:S02]  /*2d00*/  MOV R0, 0xffffffff ;  /* 0xffffffff00007802 */ /* 0x000fe40000000f00 */
[----:B------:R-:W-:-:S03]  /*2d10*/  MOV R2, 0x2d40 ;  /* 0x00002d4000027802 */ /* 0x000fc60000000f00 */
[----:B------:R1:W-:Y:S04]  /*2d20*/  STS [UR37+0x120], R0 ;  /* 0x00012000ff007988 */ /* 0x0003e80008000825 */
[----:B-1-3-5:R-:W-:Y:S05]  /*2d30*/  CALL.REL.NOINC `($__internal_1_$__cuda_sm10x_tcgen05_guardrail_trap_phase_invalid_during_alloc) ;  /* 0x0000005000d47944 */ /* 0x02afea0003c00000 */
.L_x_49:
[----:B------:R-:W-:Y:S05]  /*2d40*/  WARPSYNC.ALL ;  /* 0x0000000000007948 */ /* 0x000fea0003800000 */
[----:B------:R-:W2:Y:S01]  /*2d50*/  S2UR UR5, SR_CgaCtaId ;  /* 0x00000000000579c3 */ /* 0x000ea20000008800 */
[----:B------:R-:W-:Y:S01]  /*2d60*/  UMOV UR4, 0x400 ;  /* 0x0000040000047882 */ /* 0x000fe20000000000 */
[----:B------:R-:W-:-:S06]  /*2d70*/  NOP ;  /* 0x0000000000007918 */ /* 0x000fcc0000000000 */
[----:B------:R-:W-:Y:S06]  /*2d80*/  BAR.ARV 0x6, 0xa0 ;  /* 0x0182800000007b1d */ /* 0x000fec0000002000 */
[----:B------:R-:W4:Y:S01]  /*2d90*/  LDCU UR7, c[0x0][0x38c] ;  /* 0x00007180ff0777ac */ /* 0x000f220008000800 */
[----:B------:R-:W-:Y:S01]  /*2da0*/  IMAD.MOV.U32 R11, RZ, RZ, 0x1 ;  /* 0x00000001ff0b7424 */ /* 0x000fe200078e00ff */
[----:B------:R-:W-:Y:S01]  /*2db0*/  CS2R R8, SRZ ;  /* 0x0000000000087805 */ /* 0x000fe2000001ff00 */
[----:B------:R-:W-:Y:S01]  /*2dc0*/  IMAD.MOV.U32 R10, RZ, RZ, RZ ;  /* 0x000000ffff0a7224 */ /* 0x000fe200078e00ff */
[----:B------:R-:W3:Y:S01]  /*2dd0*/  LDCU UR6, c[0x0][0x38c] ;  /* 0x00007180ff0677ac */ /* 0x000ee20008000800 */
[----:B------:R-:W-:Y:S01]  /*2de0*/  UMOV UR15, URZ ;  /* 0x000000ff000f7c82 */ /* 0x000fe20008000000 */
[----:B------:R-:W-:Y:S01]  /*2df0*/  UMOV UR14, URZ ;  /* 0x000000ff000e7c82 */ /* 0x000fe20008000000 */
[----:B--2---:R-:W-:Y:S01]  /*2e00*/  ULEA UR5, UR5, UR4, 0x18 ;  /* 0x0000000405057291 */ /* 0x004fe2000f8ec0ff */
[----:B------:R-:W-:Y:S01]  /*2e10*/  UMOV UR32, 0x0 ;  /* 0x0000000000207882 */ /* 0x000fe20000000000 */
[----:B------:R-:W-:-:S02]  /*2e20*/  UMOV UR33, 0x8100490 ;  /* 0x0810049000217882 */ /* 0x000fc40000000000 */
[----:B------:R-:W-:Y:S02]  /*2e30*/  UIADD3 UR9, UPT, UPT, UR5, 0x6400, URZ ;  /* 0x0000640005097890 */ /* 0x000fe4000fffe0ff */
[----:B------:R-:W-:Y:S02]  /*2e40*/  UIADD3 UR10, UPT, UPT, UR5, 0x1e400, URZ ;  /* 0x0001e400050a7890 */ /* 0x000fe4000fffe0ff */
[----:B----4-:R-:W-:Y:S01]  /*2e50*/  UIADD3 UR7, UPT, UPT, UR7, 0x7f, URZ ;  /* 0x0000007f07077890 */ /* 0x010fe2000fffe0ff */
[----:B-1----:R-:W1:Y:S01]  /*2e60*/  LDS R0, [UR5+0x120] ;  /* 0x00012005ff007984 */ /* 0x002e620008000800 */
[----:B------:R-:W-:Y:S02]  /*2e70*/  USHF.R.U32.HI UR9, URZ, 0x4, UR9 ;  /* 0x00000004ff097899 */ /* 0x000fe40008011609 */
[----:B------:R-:W-:Y:S02]  /*2e80*/  USHF.R.S32.HI UR4, URZ, 0x1f, UR7 ;  /* 0x0000001fff047899 */ /* 0x000fe40008011407 */
[----:B------:R-:W-:-:S02]  /*2e90*/  USHF.R.U32.HI UR10, URZ, 0x4, UR10 ;  /* 0x00000004ff0a7899 */ /* 0x000fc4000801160a */
[----:B------:R-:W-:Y:S02]  /*2ea0*/  ULEA.HI UR4, UR4, UR7, URZ, 0x7 ;  /* 0x0000000704047291 */ /* 0x000fe4000f8f38ff */
[----:B------:R-:W-:Y:S02]  /*2eb0*/  ULOP3.LUT UR9, UR9, 0x3fff, URZ, 0xc0, !UPT ;  /* 0x00003fff09097892 */ /* 0x000fe4000f8ec0ff */
[----:B------:R-:W-:Y:S02]  /*2ec0*/  USHF.R.S32.HI UR4, URZ, 0x7, UR4 ;  /* 0x00000007ff047899 */ /* 0x000fe40008011404 */
[----:B------:R-:W-:Y:S02]  /*2ed0*/  ULOP3.LUT UR10, UR10, 0x3fff, URZ, 0xc0, !UPT ;  /* 0x00003fff0a0a7892 */ /* 0x000fe4000f8ec0ff */
[----:B------:R-:W-:Y:S01]  /*2ee0*/  UISETP.LT.AND UP0, UPT, UR4, 0x1, UPT ;  /* 0x000000010400788c */ /* 0x000fe2000bf01270 */
[----:B------:R-:W-:Y:S01]  /*2ef0*/  UMOV UR30, 0x0 ;  /* 0x00000000001e7882 */ /* 0x000fe20000000000 */
[----:B------:R-:W-:-:S02]  /*2f00*/  UMOV UR31, 0x8100490 ;  /* 0x08100490001f7882 */ /* 0x000fc40000000000 */
[----:B------:R-:W-:Y:S01]  /*2f10*/  USEL UR8, UR4, 0x1, !UP0 ;  /* 0x0000000104087887 */ /* 0x000fe2000c000000 */
[----:B------:R-:W-:Y:S01]  /*2f20*/  UMOV UR28, 0x0 ;  /* 0x00000000001c7882 */ /* 0x000fe20000000000 */
[----:B------:R-:W-:Y:S01]  /*2f30*/  UMOV UR29, 0x8100490 ;  /* 0x08100490001d7882 */ /* 0x000fe20000000000 */
[----:B------:R-:W-:Y:S01]  /*2f40*/  UMOV UR26, 0x0 ;  /* 0x00000000001a7882 */ /* 0x000fe20000000000 */
[----:B------:R-:W-:Y:S01]  /*2f50*/  UMOV UR27, 0x8100490 ;  /* 0x08100490001b7882 */ /* 0x000fe20000000000 */
[----:B------:R-:W-:Y:S01]  /*2f60*/  UMOV UR24, 0x0 ;  /* 0x0000000000187882 */ /* 0x000fe20000000000 */
[----:B------:R-:W-:Y:S01]  /*2f70*/  UMOV UR25, 0x8100490 ;  /* 0x0810049000197882 */ /* 0x000fe20000000000 */
[----:B------:R-:W-:Y:S01]  /*2f80*/  UMOV UR22, 0x0 ;  /* 0x0000000000167882 */ /* 0x000fe20000000000 */
[----:B------:R-:W-:Y:S01]  /*2f90*/  UMOV UR23, 0x8100490 ;  /* 0x0810049000177882 */ /* 0x000fe20000000000 */
[----:B------:R-:W-:Y:S02]  /*2fa0*/  ULOP3.LUT UR9, UR9, 0x10000, URZ, 0xfc, !UPT ;  /* 0x0001000009097892 */ /* 0x000fe4000f8efcff */
[----:B------:R-:W-:-:S02]  /*2fb0*/  ULOP3.LUT UR10, UR10, 0x10000, URZ, 0xfc, !UPT ;  /* 0x000100000a0a7892 */ /* 0x000fc4000f8efcff */
[----:B------:R-:W-:Y:S02]  /*2fc0*/  UIADD3 UR8, UPT, UPT, -UR8, URZ, URZ ;  /* 0x000000ff08087290 */ /* 0x000fe4000fffe1ff */
[----:B---3--:R-:W-:Y:S01]  /*2fd0*/  UISETP.GE.AND UP3, UPT, UR6, 0x1, UPT ;  /* 0x000000010600788c */ /* 0x008fe2000bf66270 */
[----:B------:R-:W-:Y:S01]  /*2fe0*/  UMOV UR20, 0x0 ;  /* 0x0000000000147882 */ /* 0x000fe20000000000 */
[----:B------:R-:W-:Y:S01]  /*2ff0*/  UMOV UR21, 0x8100490 ;  /* 0x0810049000157882 */ /* 0x000fe20000000000 */
[----:B------:R-:W-:Y:S01]  /*3000*/  UMOV UR18, 0x0 ;  /* 0x0000000000127882 */ /* 0x000fe20000000000 */
[----:B-1----:R-:W-:Y:S01]  /*3010*/  R2UR UR16, R0 ;  /* 0x00000000001072ca */ /* 0x002fe200000e0000 */
[----:B------:R-:W-:-:S14]  /*3020*/  UMOV UR19, 0x8100490 ;  /* 0x0810049000137882 */ /* 0x000fdc0000000000 */
.L_x_58:
[----:B------:R-:W-:Y:S02]  /*3030*/  LEA R0, R10, UR5, 0x3 ;  /* 0x000000050a007c11 */ /* 0x000fe4000f8e18ff */
[----:B------:R-:W-:Y:S02]  /*3040*/  SHF.L.U32 R2, R9, 0x1f, RZ ;  /* 0x0000001f09027819 */ /* 0x000fe400000006ff */
[----:B------:R-:W-:Y:S01]  /*3050*/  PLOP3.LUT P0, PT, PT, PT, UP3, 0x80, 0x8 ;  /* 0x000000000008781c */ /* 0x000fe20003f0f038 */
[----:B------:R-:W-:Y:S01]  /*3060*/  VIADD R3, R0, 0x80 ;  /* 0x0000008000037836 */ /* 0x000fe20000000000 */
[----:B-1----:R-:W1:Y:S02]  /*3070*/  SYNCS.PHASECHK.TRANS64.TRYWAIT P1, [R0+URZ+0x70], R2 ;  /* 0x00007002000075a7 */ /* 0x002e6400080211ff */
[----:B-1-3--:R-:W-:Y:S09]  /*3080*/  @!P1 BRA `(.L_x_52) ;  /* 0x0000004800749947 */ /* 0x00aff20003800000 */
.L_x_127:
[----:B------:R-:W-:Y:S01]  /*3090*/  LEA R4, R10, UR5, 0x4 ;  /* 0x000000050a047c11 */ /* 0x000fe2000f8e20ff */
[----:B------:R-:W-:Y:S01]  /*30a0*/  @UP3 ULEA UR7, UR14, UR5, 0x3 ;  /* 0x000000050e073291 */ /* 0x000fe2000f8e18ff */
[----:B------:R-:W-:Y:S01]  /*30b0*/  PLOP3.LUT P2, PT, PT, PT, PT, 0x80, 0x8 ;  /* 0x000000000008781c */ /* 0x000fe20003f4f070 */
[----:B------:R-:W-:Y:S01]  /*30c0*/  ULEA UR6, UR15, UR5, 0x3 ;  /* 0x000000050f067291 */ /* 0x000fe2000f8e18ff */
[----:B------:R-:W-:Y:S02]  /*30d0*/  PRMT R3, RZ, 0x654, R3 ;  /* 0x00000654ff037816 */ /* 0x000fe40000000003 */
[----:B------:R-:W2:Y:S01]  /*30e0*/  LDS.128 R4, [R4+0x100] ;  /* 0x0001000004047984 */ /* 0x000ea20000000c00 */
[----:B-1----:R-:W-:Y:S02]  /*30f0*/  @P0 SHF.L.U32 R2, R8, 0x1f, RZ ;  /* 0x0000001f08020819 */ /* 0x002fe400000006ff */
[----:B------:R-:W-:Y:S01]  /*3100*/  SHF.L.U32 R0, R11, 0x1f, RZ ;  /* 0x0000001f0b007819 */ /* 0x000fe200000006ff */
[----:B------:R-:W-:Y:S01]  /*3110*/  @!PT LDS RZ, [RZ] ;  /* 0x00000000fffff984 */ /* 0x000fe20000000800 */
[----:B------:R-:W-:Y:S01]  /*3120*/  @!PT LDS RZ, [RZ] ;  /* 0x00000000fffff984 */ /* 0x000fe20000000800 */
[----:B------:R-:W-:Y:S01]  /*3130*/  @!PT LDS RZ, [RZ] ;  /* 0x00000000fffff984 */ /* 0x000fe20000000800 */
[----:B------:R-:W-:Y:S01]  /*3140*/  @!PT LDS RZ, [RZ] ;  /* 0x00000000fffff984 */ /* 0x000fe20000000800 */
[----:B------:R1:W-:Y:S06]  /*3150*/  MEMBAR.ALL.CTA ;  /* 0x0000000000007992 */ /* 0x0003ec0000008000 */
[----:B-1----:R-:W1:Y:S02]  /*3160*/  FENCE.VIEW.ASYNC.S ;  /* 0x00000000000073c6 */ /* 0x002e640000000000 */
[----:B-1----:R1:W-:Y:S01]  /*3170*/  SYNCS.ARRIVE.TRANS64.RED.A1T0 RZ, [R3+URZ], RZ ;  /* 0x000000ff03ff79a7 */ /* 0x0023e200081004ff */
[----:B------:R1:W3:Y:S01]  /*3180*/  @P0 SYNCS.PHASECHK.TRANS64.TRYWAIT P2, [UR7], R2 ;  /* 0x00000002ff0005a7 */ /* 0x0002e20008041107 */
[----:B------:R-:W-:Y:S01]  /*3190*/  ULEA UR7, UR15, UR16, 0x6 ;  /* 0x000000100f077291 */ /* 0x000fe2000f8e30ff */
[----:B--2---:R-:W-:Y:S01]  /*31a0*/  LOP3.LUT P1, RZ, R6, 0x1, RZ, 0xc0, !PT ;  /* 0x0000000106ff7812 */ /* 0x004fe2000782c0ff */
[----:B------:R-:W2:Y:S02]  /*31b0*/  SYNCS.PHASECHK.TRANS64.TRYWAIT P0, [UR6+0xb0], R0 ;  /* 0x0000b000ff0075a7 */ /* 0x000ea40008001106 */
[----:B-123--:R-:W-:Y:S10]  /*31c0*/  @!P0 BRA `(.L_x_53) ;  /* 0x0000004800388947 */ /* 0x00eff40003800000 */
.L_x_129:
[----:B------:R-:W-:Y:S01]  /*31d0*/  IADD3 R10, PT, PT, R10, 0x1, RZ ;  /* 0x000000010a0a7810 */ /* 0x000fe20007ffe0ff */
[----:B------:R-:W-:Y:S06]  /*31e0*/  BRA.U !UP3, `(.L_x_54) ;  /* 0x000000050b107547 */ /* 0x000fec000b800000 */
[----:B------:R-:W-:Y:S01]  /*31f0*/  UPLOP3.LUT UP4, UPT, UPT, UPT, UPT, 0x40, 0x4 ;  /* 0x000000000004789c */ /* 0x000fe20003f8e870 */
[----:B------:R-:W-:Y:S01]  /*3200*/  UMOV UR13, UR8 ;  /* 0x00000008000d7c82 */ /* 0x000fe20008000000 */
[----:B------:R-:W-:Y:S01]  /*3210*/  UMOV UR12, UR4 ;  /* 0x00000004000c7c82 */ /* 0x000fe20008000000 */
[----:B------:R-:W-:-:S08]  /*3220*/  UMOV UR17, UR14 ;  /* 0x0000000e00117c82 */ /* 0x000fd00008000000 */
.L_x_57:
[----:B------:R-:W-:Y:S02]  /*3230*/  UIADD3 UR13, UPT, UPT, UR13, 0x1, URZ ;  /* 0x000000010d0d7890 */ /* 0x000fe4000fffe0ff */
[----:B--2---:R-:W-:Y:S02]  /*3240*/  ULEA UR11, UR17, UR5, 0x3 ;  /* 0x00000005110b7291 */ /* 0x004fe4000f8e18ff */
[----:B------:R-:W-:Y:S01]  /*3250*/  UISETP.NE.AND UP0, UPT, UR13, URZ, UPT ;  /* 0x000000ff0d00728c */ /* 0x000fe2000bf05270 */
[----:B---3--:R-:W-:Y:S10]  /*3260*/  @P2 BRA `(.L_x_55) ;  /* 0x00000000000c2947 */ /* 0x008ff40003800000 */
[----:B-1----:R-:W-:Y:S04]  /*3270*/  SHF.L.U32 R2, R8, 0x1f, RZ ;  /* 0x0000001f08027819 */ /* 0x002fe800000006ff */
[----:B------:R-:W1:Y:S02]  /*3280*/  SYNCS.PHASECHK.TRANS64.TRYWAIT P0, [UR11], R2 ;  /* 0x00000002ff0075a7 */ /* 0x000e64000800110b */
[----:B-1----:R-:W-:Y:S05]  /*3290*/  @!P0 BRA `(.L_x_56) ;  /* 0x00000048001c8947 */ /* 0x002fea0003800000 */
.L_x_55:
[----:B------:R-:W-:Y:S01]  /*32a0*/  UISETP.NE.AND UP1, UPT, UR12, 0x1, UPT ;  /* 0x000000010c00788c */ /* 0x000fe2000bf25270 */
[----:B------:R-:W-:Y:S01]  /*32b0*/  PLOP3.LUT P2, PT, PT, PT, PT, 0x80, 0x8 ;  /* 0x000000000008781c */ /* 0x000fe20003f4f070 */
[----:B------:R-:W-:Y:S02]  /*32c0*/  UIADD3 UR14, UPT, UPT, UR17, 0x1, URZ ;  /* 0x00000001110e7890 */ /* 0x000fe4000fffe0ff */
[----:B------:R-:W-:Y:S02]  /*32d0*/  ULEA UR64, UR17, UR10, 0xa ;  /* 0x0000000a11407291 */ /* 0x000fe4000f8e50ff */
[----:B------:R-:W-:Y:S01]  /*32e0*/  UISETP.NE.AND UP2, UPT, UR14, 0x3, UPT ;  /* 0x000000030e00788c */ /* 0x000fe2000bf45270 */
[----:B------:R-:W-:Y:S01]  /*32f0*/  PLOP3.LUT P0, PT, PT, PT, UP1, 0x80, 0x8 ;  /* 0x000000000008781c */ /* 0x000fe20003f0f018 */
[----:B------:R-:W-:Y:S02]  /*3300*/  ULEA UR62, UR17, UR9, 0xb ;  /* 0x00000009113e7291 */ /* 0x000fe4000f8e58ff */
[----:B------:R-:W-:Y:S02]  /*3310*/  USEL UR35, URZ, 0x1, UP2 ;  /* 0x00000001ff237887 */ /* 0x000fe40009000000 */
[----:B------:R-:W-:Y:S02]  /*3320*/  USEL UR14, UR14, URZ, UP2 ;  /* 0x000000ff0e0e7287 */ /* 0x000fe40009000000 */
[----:B------:R-:W-:Y:S02]  /*3330*/  UIADD3 UR60, UPT, UPT, UR64, 0x2, URZ ;  /* 0x00000002403c7890 */ /* 0x000fe4000fffe0ff */
[----:B------:R-:W-:Y:S01]  /*3340*/  @UP1 ULEA UR34, UR14, UR5, 0x3 ;  /* 0x000000050e221291 */ /* 0x000fe2000f8e18ff */
[----:B------:R-:W-:Y:S01]  /*3350*/  LOP3.LUT R8, R8, UR35, RZ, 0x3c, !PT ;  /* 0x0000002308087c12 */ /* 0x000fe2000f8e3cff */
[----:B------:R-:W-:Y:S02]  /*3360*/  UIADD3 UR58, UPT, UPT, UR62, 0x2, URZ ;  /* 0x000000023e3a7890 */ /* 0x000fe4000fffe0ff */
[----:B------:R-:W-:Y:S01]  /*3370*/  UIADD3 UR56, UPT, UPT, UR64, 0x4, URZ ;  /* 0x0000000440387890 */ /* 0x000fe2000fffe0ff */
[----:B-1----:R-:W-:Y:S01]  /*3380*/  @P0 SHF.L.U32 R0, R8, 0x1f, RZ ;  /* 0x0000001f08000819 */ /* 0x002fe200000006ff */
[----:B------:R-:W-:Y:S02]  /*3390*/  UIADD3 UR54, UPT, UPT, UR62, 0x4, URZ ;  /* 0x000000043e367890 */ /* 0x000fe4000fffe0ff */
[----:B------:R-:W-:Y:S01]  /*33a0*/  UIADD3 UR52, UPT, UPT, UR64, 0x6, URZ ;  /* 0x0000000640347890 */ /* 0x000fe2000fffe0ff */
[----:B------:R2:W3:Y:S01]  /*33b0*/  @P0 SYNCS.PHASECHK.TRANS64.TRYWAIT P2, [UR34], R0 ;  /* 0x00000000ff0005a7 */ /* 0x0004e20008041122 */
[----:B------:R-:W-:Y:S02]  /*33c0*/  UIADD3 UR50, UPT, UPT, UR62, 0x6, URZ ;  /* 0x000000063e327890 */ /* 0x000fe4000fffe0ff */
        /* <DEDUP_REMOVED lines=9> */
[----:B------:R-:W-:Y:S01]  /*3460*/  UIADD3 UR12, UPT, UPT, UR12, -0x1, URZ ;  /* 0xffffffff0c0c7890 */ /* 0x000fe2000fffe0ff */
[----:B------:R-:W-:Y:S01]  /*3470*/  UMOV UR65, 0x40004040 ;  /* 0x4000404000417882 */ /* 0x000fe20000000000 */
[----:B------:R-:W-:Y:S01]  /*3480*/  UMOV UR63, 0x40004040 ;  /* 0x40004040003f7882 */ /* 0x000fe20000000000 */
[----:B------:R-:W-:Y:S01]  /*3490*/  UMOV UR61, 0x40004040 ;  /* 0x40004040003d7882 */ /* 0x000fe20000000000 */
[----:B------:R2:W-:Y:S01]  /*34a0*/  UTCHMMA gdesc[UR62], gdesc[UR64], tmem[UR7], tmem[UR32], idesc[UR33], UP4 ;  /* 0x00ff20403e0075ea */ /* 0x0005e2000a000007 */
[----:B------:R-:W-:Y:S01]  /*34b0*/  UPLOP3.LUT UP4, UPT, UPT, UPT, UPT, 0x80, 0x8 ;  /* 0x000000000008789c */ /* 0x000fe20003f8f070 */
[----:B------:R-:W-:Y:S01]  /*34c0*/  UMOV UR59, 0x40004040 ;  /* 0x40004040003b7882 */ /* 0x000fe20000000000 */
[----:B------:R-:W-:Y:S01]  /*34d0*/  UMOV UR57, 0x40004040 ;  /* 0x4000404000397882 */ /* 0x000fe20000000000 */
[----:B------:R2:W-:Y:S01]  /*34e0*/  UTCHMMA gdesc[UR58], gdesc[UR60], tmem[UR7], tmem[UR30], idesc[UR31], UPT ;  /* 0x00ff1e3c3a0075ea */ /* 0x0005e2000b800007 */
        /* <DEDUP_REMOVED lines=14> */
[----:B------:R-:W-:Y:S01]  /*35d0*/  UMOV UR35, 0x40004040 ;  /* 0x4000404000237882 */ /* 0x000fe20000000000 */
[----:B------:R2:W-:Y:S01]  /*35e0*/  UTCHMMA gdesc[UR38], gdesc[UR40], tmem[UR7], tmem[UR20], idesc[UR21], UPT ;  /* 0x00ff1428260075ea */ /* 0x0005e2000b800007 */
[----:B------:R2:W-:Y:S01]  /*35f0*/  UTCHMMA gdesc[UR34], gdesc[UR36], tmem[UR7], tmem[UR18], idesc[UR19], UPT ;  /* 0x00ff1224220075ea */ /* 0x0005e2000b800007 */
[----:B------:R2:W-:Y:S01]  /*3600*/  UTCBAR [UR11], URZ ;  /* 0x000000ff0b0073e9 */ /* 0x0005e200080000ff */
[----:B------:R-:W-:Y:S01]  /*3610*/  UMOV UR17, UR14 ;  /* 0x0000000e00117c82 */ /* 0x000fe20008000000 */
[----:B------:R-:W-:Y:S05]  /*3620*/  BRA.U UP0, `(.L_x_57) ;  /* 0xfffffffd00007547 */ /* 0x000fea000b83ffff */
.L_x_54:
[----:B------:R-:W-:Y:S01]  /*3630*/  UIADD3 UR15, UPT, UPT, UR15, 0x1, URZ ;  /* 0x000000010f0f7890 */ /* 0x000fe2000fffe0ff */
[C---:B------:R-:W-:Y:S01]  /*3640*/  ISETP.NE.AND P0, PT, R10.reuse, 0x2, PT ;  /* 0x000000020a00780c */ /* 0x040fe20003f05270 */
[----:B--2---:R-:W-:Y:S02]  /*3650*/  UIADD3 UR7, UPT, UPT, UR6, 0x90, URZ ;  /* 0x0000009006077890 */ /* 0x004fe4000fffe0ff */
[----:B------:R-:W-:Y:S01]  /*3660*/  UISETP.NE.AND UP0, UPT, UR15, 0x4, UPT ;  /* 0x000000040f00788c */ /* 0x000fe2000bf05270 */
[----:B-1----:R-:W-:Y:S02]  /*3670*/  SEL R0, RZ, 0x1, P0 ;  /* 0x00000001ff007807 */ /* 0x002fe40000000000 */
[----:B------:R-:W-:Y:S01]  /*3680*/  SEL R10, R10, RZ, P0 ;  /* 0x000000ff0a0a7207 */ /* 0x000fe20000000000 */
[----:B------:R-:W-:Y:S01]  /*3690*/  USEL UR6, URZ, 0x1, UP0 ;  /* 0x00000001ff067887 */ /* 0x000fe20008000000 */
[----:B------:R-:W-:Y:S01]  /*36a0*/  LOP3.LUT R9, R9, R0, RZ, 0x3c, !PT ;  /* 0x0000000009097212 */ /* 0x000fe200078e3cff */
[----:B------:R-:W-:Y:S01]  /*36b0*/  USEL UR15, UR15, URZ, UP0 ;  /* 0x000000ff0f0f7287 */ /* 0x000fe20008000000 */
[----:B------:R1:W-:Y:S03]  /*36c0*/  UTCBAR [UR7], URZ ;  /* 0x000000ff070073e9 */ /* 0x0003e600080000ff */
[----:B------:R-:W-:Y:S01]  /*36d0*/  LOP3.LUT R11, R11, UR6, RZ, 0x3c, !PT ;  /* 0x000000060b0b7c12 */ /* 0x000fe2000f8e3cff */
[----:B------:R-:W-:Y:S07]  /*36e0*/  @P1 BRA `(.L_x_58) ;  /* 0xfffffff800501947 */ /* 0x000fee000383ffff */
[----:B------:R-:W2:Y:S01]  /*36f0*/  S2UR UR4, SR_CgaCtaId ;  /* 0x00000000000479c3 */ /* 0x000ea20000008800 */
[----:B------:R-:W-:Y:S01]  /*3700*/  ELECT P0, URZ, PT ;  /* 0x0000000000ff782f */ /* 0x000fe20003800000 */
[----:B------:R-:W-:Y:S01]  /*3710*/  IMAD.MOV.U32 R0, RZ, RZ, 0x1 ;  /* 0x00000001ff007424 */ /* 0x000fe200078e00ff */
[----:B------:R-:W-:Y:S01]  /*3720*/  UIADD3 UR5, UPT, UPT, UR5, 0xb0, URZ ;  /* 0x000000b005057890 */ /* 0x000fe2000fffe0ff */
[----:B------:R-:W-:Y:S01]  /*3730*/  SHF.L.U32 R2, R11, 0x1f, RZ ;  /* 0x0000001f0b027819 */ /* 0x000fe200000006ff */
[----:B------:R-:W-:-:S03]  /*3740*/  UMOV UR6, 0x40 ;  /* 0x0000004000067882 */ /* 0x000fc60000000000 */
[----:B------:R-:W-:Y:S01]  /*3750*/  UVIRTCOUNT.DEALLOC.SMPOOL 0x80 ;  /* 0x000000800000784c */ /* 0x000fe20000000000 */
[----:B--2---:R-:W-:Y:S02]  /*3760*/  ULEA UR4, UR4, UR6, 0x18 ;  /* 0x0000000604047291 */ /* 0x004fe4000f8ec0ff */
[----:B------:R-:W-:-:S07]  /*3770*/  ULEA UR6, UR15, UR5, 0x3 ;  /* 0x000000050f067291 */ /* 0x000fce000f8e18ff */
[----:B------:R2:W-:Y:S02]  /*3780*/  @P0 STS.U8 [UR4+0x1c], R0 ;  /* 0x00001c00ff000988 */ /* 0x0005e40008000004 */
[----:B------:R-:W4:Y:S02]  /*3790*/  SYNCS.PHASECHK.TRANS64.TRYWAIT P0, [UR6], R2 ;  /* 0x00000002ff0075a7 */ /* 0x000f240008001106 */
[----:B--2-4-:R-:W-:Y:S05]  /*37a0*/  @!P0 BRA `(.L_x_59) ;  /* 0x0000004000f08947 */ /* 0x014fea0003800000 */
.L_x_132:
[----:B-1----:R-:W-:-:S04]  /*37b0*/  UIADD3 UR7, UPT, UPT, UR15, 0x1, URZ ;  /* 0x000000010f077890 */ /* 0x002fc8000fffe0ff */
[----:B------:R-:W-:-:S04]  /*37c0*/  UISETP.NE.AND UP0, UPT, UR7, 0x4, UPT ;  /* 0x000000040700788c */ /* 0x000fc8000bf05270 */
[----:B------:R-:W-:Y:S02]  /*37d0*/  USEL UR8, URZ, 0x1, UP0 ;  /* 0x00000001ff087887 */ /* 0x000fe40008000000 */
[----:B------:R-:W-:-:S04]  /*37e0*/  USEL UR7, UR7, URZ, UP0 ;  /* 0x000000ff07077287 */ /* 0x000fc80008000000 */
[----:B------:R-:W-:Y:S01]  /*37f0*/  ULEA UR6, UR7, UR5, 0x3 ;  /* 0x0000000507067291 */ /* 0x000fe2000f8e18ff */
[----:B--2---:R-:W-:-:S04]  /*3800*/  LOP3.LUT R2, R11, UR8, RZ, 0x3c, !PT ;  /* 0x000000080b027c12 */ /* 0x004fc8000f8e3cff */
[----:B------:R-:W-:-:S04]  /*3810*/  SHF.L.U32 R3, R2, 0x1f, RZ ;  /* 0x0000001f02037819 */ /* 0x000fc800000006ff */
[----:B------:R-:W1:Y:S02]  /*3820*/  SYNCS.PHASECHK.TRANS64.TRYWAIT P0, [UR6], R3 ;  /* 0x00000003ff0075a7 */ /* 0x000e640008001106 */
[----:B-1----:R-:W-:Y:S05]  /*3830*/  @!P0 BRA `(.L_x_60) ;  /* 0x0000004000e48947 */ /* 0x002fea0003800000 */
.L_x_134:
        /* <DEDUP_REMOVED lines=9> */
.L_x_136:
[----:B------:R-:W-:-:S04]  /*38d0*/  UIADD3 UR7, UPT, UPT, UR7, 0x1, URZ ;  /* 0x0000000107077890 */ /* 0x000fc8000fffe0ff */
[----:B------:R-:W-:-:S04]  /*38e0*/  UISETP.NE.AND UP0, UPT, UR7, 0x4, UPT ;  /* 0x000000040700788c */ /* 0x000fc8000bf05270 */
[----:B------:R-:W-:Y:S02]  /*38f0*/  USEL UR6, URZ, 0x1, UP0 ;  /* 0x00000001ff067887 */ /* 0x000fe40008000000 */
[----:B------:R-:W-:-:S04]  /*3900*/  USEL UR7, UR7, URZ, UP0 ;  /* 0x000000ff07077287 */ /* 0x000fc80008000000 */
[----:B------:R-:W-:Y:S01]  /*3910*/  ULEA UR7, UR7, UR5, 0x3 ;  /* 0x0000000507077291 */ /* 0x000fe2000f8e18ff */
[----:B------:R-:W-:-:S04]  /*3920*/  LOP3.LUT R2, R2, UR6, RZ, 0x3c, !PT ;  /* 0x0000000602027c12 */ /* 0x000fc8000f8e3cff */
[----:B------:R-:W-:-:S04]  /*3930*/  SHF.L.U32 R2, R2, 0x1f, RZ ;  /* 0x0000001f02027819 */ /* 0x000fc800000006ff */
[----:B------:R-:W2:Y:S02]  /*3940*/  SYNCS.PHASECHK.TRANS64.TRYWAIT P0, [UR7], R2 ;  /* 0x00000002ff0075a7 */ /* 0x000ea40008001107 */
[----:B--2---:R-:W-:Y:S05]  /*3950*/  @!P0 BRA `(.L_x_62) ;  /* 0x0000004000cc8947 */ /* 0x004fea0003800000 */
.L_x_138:
[----:B------:R-:W-:Y:S01]  /*3960*/  NOP ;  /* 0x0000000000007918 */ /* 0x000fe20000000000 */
[----:B-1----:R-:W1:Y:S01]  /*3970*/  LDS R0, [UR4+0x14] ;  /* 0x00001404ff007984 */ /* 0x002e620008000800 */
[----:B------:R-:W-:Y:S01]  /*3980*/  ULOP3.LUT UR6, UR16, 0xffff, URZ, 0xc0, !UPT ;  /* 0x0000ffff10067892 */ /* 0x000fe2000f8ec0ff */
[----:B------:R-:W-:Y:S01]  /*3990*/  UMOV UR8, 0xffff ;  /* 0x0000ffff00087882 */ /* 0x000fe20000000000 */
[----:B------:R-:W-:Y:S02]  /*39a0*/  UMOV UR5, 0x1 ;  /* 0x0000000100057882 */ /* 0x000fe40000000000 */
[----:B------:R-:W-:-:S04]  /*39b0*/  USHF.R.U32.HI UR6, URZ, 0x5, UR6 ;  /* 0x00000005ff067899 */ /* 0x000fc80008011606 */
[----:B------:R-:W-:Y:S02]  /*39c0*/  USHF.L.U32 UR8, UR8, UR6, URZ ;  /* 0x0000000608087299 */ /* 0x000fe400080006ff */
[----:B------:R-:W-:-:S04]  /*39d0*/  USHF.L.U32 UR5, UR5, UR6, URZ ;  /* 0x0000000605057299 */ /* 0x000fc800080006ff */
[----:B-1----:R-:W-:-:S04]  /*39e0*/  LOP3.LUT R0, R0, UR8, RZ, 0xc0, !PT ;  /* 0x0000000800007c12 */ /* 0x002fc8000f8ec0ff */
[----:B------:R-:W-:-:S13]  /*39f0*/  ISETP.NE.AND P0, PT, R0, UR8, PT ;  /* 0x0000000800007c0c */ /* 0x000fda000bf05270 */
[----:B------:R-:W-:Y:S05]  /*3a00*/  @P0 BRA `(.L_x_63) ;  /* 0x0000000000580947 */ /* 0x000fea0003800000 */
[----:B------:R-:W1:Y:S02]  /*3a10*/  LDS R0, [UR4+0x18] ;  /* 0x00001804ff007984 */ /* 0x000e640008000800 */
[----:B-1----:R-:W-:-:S04]  /*3a20*/  LOP3.LUT R0, R0, UR5, RZ, 0xc0, !PT ;  /* 0x0000000500007c12 */ /* 0x002fc8000f8ec0ff */
[----:B------:R-:W-:-:S13]  /*3a30*/  ISETP.NE.AND P0, PT, R0, UR5, PT ;  /* 0x0000000500007c0c */ /* 0x000fda000bf05270 */
[----:B------:R-:W-:Y:S05]  /*3a40*/  @P0 BRA `(.L_x_64) ;  /* 0x00000000003c0947 */ /* 0x000fea0003800000 */
[----:B------:R-:W1:Y:S01]  /*3a50*/  S2R R2, SR_LANEID ;  /* 0x0000000000027919 */ /* 0x000e620000000000 */
[----:B------:R-:W-:Y:S01]  /*3a60*/  ULOP3.LUT UR8, URZ, UR8, URZ, 0x33, !UPT ;  /* 0x00000008ff087292 */ /* 0x000fe2000f8e33ff */
[----:B------:R-:W-:Y:S02]  /*3a70*/  VOTEU.ANY UR7, UPT, PT ;  /* 0x0000000000077886 */ /* 0x000fe400038e0100 */
[----:B------:R-:W-:-:S03]  /*3a80*/  UFLO.U32 UR7, UR7 ;  /* 0x00000007000772bd */ /* 0x000fc600080e0000 */
[----:B------:R-:W-:-:S04]  /*3a90*/  IMAD.U32 R0, RZ, RZ, UR8 ;  /* 0x00000008ff007e24 */ /* 0x000fc8000f8e00ff */
[----:B------:R2:W4:Y:S02]  /*3aa0*/  REDUX UR6, R0 ;  /* 0x00000000000673c4 */ /* 0x0005240000000000 */
[----:B------:R1:W-:Y:S02]  /*3ab0*/  UTCATOMSWS.AND URZ, UR8 ;  /* 0x0000000800ff79e3 */ /* 0x0003e40008000000 */
[----:B-1----:R-:W-:Y:S02]  /*3ac0*/  ISETP.EQ.U32.AND P0, PT, R2, UR7, PT ;  /* 0x0000000702007c0c */ /* 0x002fe4000bf02070 */
[----:B--2---:R-:W-:Y:S02]  /*3ad0*/  LOP3.LUT R0, RZ, UR5, RZ, 0x33, !PT ;  /* 0x00000005ff007c12 */ /* 0x004fe4000f8e33ff */
[----:B----4-:R-:W-:Y:S02]  /*3ae0*/  MOV R2, UR6 ;  /* 0x0000000600027c02 */ /* 0x010fe40008000f00 */
[----:B------:R-:W1:Y:S07]  /*3af0*/  REDUX UR5, R0 ;  /* 0x00000000000573c4 */ /* 0x000e6e0000000000 */
[----:B------:R2:W-:Y:S01]  /*3b00*/  @P0 ATOMS.AND RZ, [UR4+0x14], R2 ;  /* 0x00001402ffff098c */ /* 0x0005e2000a800004 */
[----:B-1----:R-:W-:-:S05]  /*3b10*/  IMAD.U32 R0, RZ, RZ, UR5 ;  /* 0x00000005ff007e24 */ /* 0x002fca000f8e00ff */
[----:B------:R2:W-:Y:S01]  /*3b20*/  @P0 ATOMS.AND RZ, [UR4+0x18], R0 ;  /* 0x00001800ffff098c */ /* 0x0005e2000a800004 */
[----:B------:R-:W-:Y:S05]  /*3b30*/  BRA `(.L_x_65) ;  /* 0x0000000000147947 */ /* 0x000fea0003800000 */
.L_x_64:
[----:B------:R-:W-:Y:S02]  /*3b40*/  MOV R2, 0x3b60 ;  /* 0x00003b6000027802 */ /* 0x000fe40000000f00 */
[----:B---3-5:R-:W-:Y:S05]  /*3b50*/  CALL.REL.NOINC `($__internal_0_$__cuda_sm10x_tcgen05_guardrail_trap_col_being_dealloced_not_returned_by_alloc) ;  /* 0x0000004400407944 */ /* 0x028fea0003c00000 */
[----:B------:R-:W-:Y:S05]  /*3b60*/  BRA `(.L_x_65) ;  /* 0x0000000000087947 */ /* 0x000fea0003800000 */
.L_x_63:
[----:B------:R-:W-:Y:S02]  /*3b70*/  MOV R2, 0x3b90 ;  /* 0x00003b9000027802 */ /* 0x000fe40000000f00 */
[----:B---3-5:R-:W-:Y:S05]  /*3b80*/  CALL.REL.NOINC `($__internal_2_$__cuda_sm10x_tcgen05_guardrail_trap_unallocated_columns_being_dealloced) ;  /* 0x00000044004c7944 */ /* 0x028fea0003c00000 */
.L_x_65:
[----:B------:R-:W-:Y:S01]  /*3b90*/  NOP ;  /* 0x0000000000007918 */ /* 0x000fe20000000000 */
[----:B------:R-:W-:Y:S05]  /*3ba0*/  EXIT ;  /* 0x000000000000794d */ /* 0x000fea0003800000 */
.L_x_47:
[----:B------:R-:W-:-:S09]  /*3bb0*/  UISETP.NE.OR UP2, UPT, UR8, 0x3, !UP2 ;  /* 0x000000030800788c */ /* 0x000fd2000d745670 */
[----:B------:R-:W-:Y:S05]  /*3bc0*/  BRA.U UP2, `(.L_x_66) ;  /* 0x0000000d02b07547 */ /* 0x000fea000b800000 */
[----:B------:R-:W1:Y:S01]  /*3bd0*/  LDC R0, c[0x0][0xb30] ;  /* 0x0002cc00ff007b82 */ /* 0x000e620000000800 */
[----:B------:R-:W2:Y:S01]  /*3be0*/  LDCU.64 UR8, c[0x0][0x888] ;  /* 0x00011100ff0877ac */ /* 0x000ea20008000a00 */
[----:B------:R-:W-:Y:S02]  /*3bf0*/  HFMA2 R27, -RZ, RZ, 0, 0 ;  /* 0x00000000ff1b7431 */ /* 0x000fe400000001ff */
[----:B------:R-:W-:Y:S01]  /*3c00*/  IMAD.MOV.U32 R29, RZ, RZ, 0x1 ;  /* 0x00000001ff1d7424 */ /* 0x000fe200078e00ff */
[----:B------:R-:W-:Y:S01]  /*3c10*/  MOV R25, 0x2000 ;  /* 0x0000200000197802 */ /* 0x000fe20000000f00 */
[----:B------:R-:W4:Y:S01]  /*3c20*/  LDCU.64 UR4, c[0x0][0x890] ;  /* 0x00011200ff0477ac */ /* 0x000f220008000a00 */
[----:B------:R-:W-:Y:S01]  /*3c30*/  IMAD.MOV.U32 R28, RZ, RZ, RZ ;  /* 0x000000ffff1c7224 */ /* 0x000fe200078e00ff */
[----:B------:R-:W3:Y:S01]  /*3c40*/  LDC R24, c[0x0][0x370] ;  /* 0x0000dc00ff187b82 */ /* 0x000ee20000000800 */
[----:B------:R-:W-:Y:S01]  /*3c50*/  UMOV UR7, 0x400 ;  /* 0x0000040000077882 */ /* 0x000fe20000000000 */
[----:B------:R-:W-:-:S02]  /*3c60*/  UPLOP3.LUT UP1, UPT, UPT, UPT, UPT, 0x40, 0x4 ;  /* 0x000000000004789c */ /* 0x000fc40003f2e870 */
[----:B------:R-:W-:Y:S01]  /*3c70*/  ULEA UR7, UR37, UR7, 0x18 ;  /* 0x0000000725077291 */ /* 0x000fe2000f8ec0ff */
[----:B------:R-:W-:-:S03]  /*3c80*/  UMOV UR13, URZ ;  /* 0x000000ff000d7c82 */ /* 0x000fc60008000000 */
[----:B------:R-:W3:Y:S01]  /*3c90*/  LDC R3, c[0x0][0xb0c] ;  /* 0x0002c300ff037b82 */ /* 0x000ee20000000800 */
[----:B--2---:R-:W-:Y:S02]  /*3ca0*/  UISETP.NE.U32.AND UP3, UPT, UR8, URZ, UPT ;  /* 0x000000ff0800728c */ /* 0x004fe4000bf65070 */
[----:B----4-:R-:W-:-:S05]  /*3cb0*/  UISETP.NE.U32.AND UP4, UPT, UR4, URZ, UPT ;  /* 0x000000ff0400728c */ /* 0x010fca000bf85070 */
[----:B------:R-:W2:Y:S01]  /*3cc0*/  LDC R18, c[0x0][0xb20] ;  /* 0x0002c800ff127b82 */ /* 0x000ea20000000800 */
[----:B-1----:R-:W-:Y:S01]  /*3cd0*/  ISETP.NE.AND P1, PT, R0, 0x1, PT ;  /* 0x000000010000780c */ /* 0x002fe20003f25270 */
[----:B------:R-:W-:Y:S02]  /*3ce0*/  UISETP.NE.AND.EX UP3, UPT, UR9, URZ, UPT, UP3 ;  /* 0x000000ff0900728c */ /* 0x000fe4000bf65330 */
[----:B------:R-:W-:-:S04]  /*3cf0*/  UISETP.NE.AND.EX UP4, UPT, UR5, URZ, UPT, UP4 ;  /* 0x000000ff0500728c */ /* 0x000fc8000bf85340 */
[----:B------:R-:W1:Y:S08]  /*3d00*/  LDC.64 R30, c[0x0][0x348] ;  /* 0x0000d200ff1e7b82 */ /* 0x000e700000000a00 */
[----:B------:R-:W4:Y:S08]  /*3d10*/  LDC.64 R16, c[0x0][0xb10] ;  /* 0x0002c400ff107b82 */ /* 0x000f300000000a00 */
[----:B------:R-:W1:Y:S08]  /*3d20*/  LDC.64 R6, c[0x0][0xb18] ;  /* 0x0002c600ff067b82 */ /* 0x000e700000000a00 */
[----:B------:R-:W1:Y:S08]  /*3d30*/  LDC.64 R4, c[0x0][0xb28] ;  /* 0x0002ca00ff047b82 */ /* 0x000e700000000a00 */
[----:B--23--:R-:W1:Y:S02]  /*3d40*/  LDC R19, c[0x0][0x374] ;  /* 0x0000dd00ff137b82 */ /* 0x00ce640000000800 */
.L_x_75:
[C---:B------:R-:W-:Y:S02]  /*3d50*/  LEA R0, R28.reuse, UR7, 0x3 ;  /* 0x000000071c007c11 */ /* 0x040fe4000f8e18ff */
[----:B------:R-:W-:Y:S02]  /*3d60*/  SHF.L.U32 R2, R27, 0x1f, RZ ;  /* 0x0000001f1b027819 */ /* 0x000fe400000006ff */
[----:B------:R-:W-:Y:S02]  /*3d70*/  LEA R20, R28, UR7, 0x4 ;  /* 0x000000071c147c11 */ /* 0x000fe4000f8e20ff */
[----:B--2---:R-:W2:Y:S02]  /*3d80*/  SYNCS.PHASECHK.TRANS64.TRYWAIT P0, [R0+URZ+0x70], R2 ;  /* 0x00007002000075a7 */ /* 0x004ea400080011ff */
[----:B--2---:R-:W-:Y:S05]  /*3d90*/  @!P0 BRA `(.L_x_67) ;  /* 0x0000003c00d48947 */ /* 0x004fea0003800000 */
.L_x_139:
[----:B------:R-:W-:Y:S01]  /*3da0*/  ISETP.GE.AND P0, PT, R40, 0x1, PT ;  /* 0x000000012800780c */ /* 0x000fe20003f06270 */
[----:B------:R-:W3:Y:S01]  /*3db0*/  LDS.128 R20, [R20+0x100] ;  /* 0x0001000014147984 */ /* 0x000ee20000000c00 */
[----:B--2---:R-:W-:Y:S01]  /*3dc0*/  VIADD R0, R0, 0x80 ;  /* 0x0000008000007836 */ /* 0x004fe20000000000 */
[----:B------:R-:W-:Y:S01]  /*3dd0*/  @!PT LDS RZ, [RZ] ;  /* 0x00000000fffff984 */ /* 0x000fe20000000800 */
[----:B------:R-:W-:Y:S01]  /*3de0*/  @!PT LDS RZ, [RZ] ;  /* 0x00000000fffff984 */ /* 0x000fe20000000800 */
[----:B------:R-:W-:Y:S01]  /*3df0*/  @!PT LDS RZ, [RZ] ;  /* 0x00000000fffff984 */ /* 0x000fe20000000800 */
[----:B------:R-:W-:Y:S01]  /*3e00*/  @!PT LDS RZ, [RZ] ;  /* 0x00000000fffff984 */ /* 0x000fe20000000800 */
[----:B------:R2:W-:Y:S06]  /*3e10*/  MEMBAR.ALL.CTA ;  /* 0x0000000000007992 */ /* 0x0005ec0000008000 */
[----:B--2---:R-:W2:Y:S01]  /*3e20*/  FENCE.VIEW.ASYNC.S ;  /* 0x00000000000073c6 */ /* 0x004ea20000000000 */
[----:B------:R-:W-:Y:S04]  /*3e30*/  PRMT R0, RZ, 0x654, R0 ;  /* 0x00000654ff007816 */ /* 0x000fe80000000000 */
[----:B--2---:R2:W-:Y:S01]  /*3e40*/  SYNCS.ARRIVE.TRANS64.RED.A1T0 RZ, [R0+URZ], RZ ;  /* 0x000000ff00ff79a7 */ /* 0x0045e200081004ff */
[----:B---3--:R-:W-:Y:S11]  /*3e50*/  LOP3.LUT P3, RZ, R22, 0x1, RZ, 0xc0, !PT ;  /* 0x0000000116ff7812 */ /* 0x008ff6000786c0ff */
[----:B------:R-:W-:Y:S02]  /*3e60*/  @!UPT UIADD3 URZ, UPT, UPT, URZ, URZ, URZ ;  /* 0x000000fffffff290 */ /* 0x000fe4000fffe0ff */
[----:B------:R-:W-:Y:S02]  /*3e70*/  @P3 MOV R11, R20 ;  /* 0x00000014000b3202 */ /* 0x000fe40000000f00 */
[----:B------:R-:W-:Y:S01]  /*3e80*/  @P3 LOP3.LUT R10, R21, 0xffff, RZ, 0xc0, !PT ;  /* 0x0000ffff150a3812 */ /* 0x000fe200078ec0ff */
[----:B--2---:R-:W-:Y:S06]  /*3e90*/  @!P0 BRA `(.L_x_68) ;  /* 0x0000000000a48947 */ /* 0x004fec0003800000 */
[-C--:B-1----:R-:W-:Y:S01]  /*3ea0*/  IMAD.HI.U32 R0, R19, R7.reuse, RZ ;  /* 0x0000000713007227 */ /* 0x082fe200078e00ff */
[----:B------:R-:W-:Y:S02]  /*3eb0*/  ISETP.NE.AND P0, PT, R6, 0x1, PT ;  /* 0x000000010600780c */ /* 0x000fe40003f05270 */
[----:B------:R-:W-:Y:S01]  /*3ec0*/  ISETP.NE.AND P2, PT, R40, 0x1, PT ;  /* 0x000000012800780c */ /* 0x000fe20003f45270 */
[----:B----4-:R-:W-:Y:S01]  /*3ed0*/  IMAD.HI.U32 R9, R24, R16, RZ ;  /* 0x0000001018097227 */ /* 0x010fe200078e00ff */
[----:B------:R-:W-:Y:S02]  /*3ee0*/  SHF.R.U32.HI R0, RZ, R18, R0 ;  /* 0x00000012ff007219 */ /* 0x000fe40000011600 */
[----:B------:R-:W-:Y:S01]  /*3ef0*/  ISETP.NE.AND P4, PT, R3, 0x1, PT ;  /* 0x000000010300780c */ /* 0x000fe20003f85270 */
[----:B------:R-:W-:Y:S01]  /*3f00*/  IMAD.HI.U32 R13, R10, R7, RZ ;  /* 0x000000070a0d7227 */ /* 0x000fe200078e00ff */
[----:B------:R-:W-:Y:S02]  /*3f10*/  SHF.R.U32.HI R9, RZ, R17, R9 ;  /* 0x00000011ff097219 */ /* 0x000fe40000011609 */
[----:B------:R-:W-:Y:S01]  /*3f20*/  SEL R0, R19, R0, !P0 ;  /* 0x0000000013007207 */ /* 0x000fe20004000000 */
[----:B------:R-:W-:Y:S01]  /*3f30*/  IMAD.HI.U32 R12, R11, R16, RZ ;  /* 0x000000100b0c7227 */ /* 0x000fe200078e00ff */
[----:B------:R-:W-:Y:S03]  /*3f40*/  SEL R9, R24, R9, !P4 ;  /* 0x0000000918097207 */ /* 0x000fe60006000000 */
[-C--:B------:R-:W-:Y:S01]  /*3f50*/  IMAD.HI.U32 R8, R0, R4.reuse, RZ ;  /* 0x0000000400087227 */ /* 0x080fe200078e00ff */
[----:B------:R-:W-:Y:S03]  /*3f60*/  SHF.R.U32.HI R12, RZ, R17, R12 ;  /* 0x00000011ff0c7219 */ /* 0x000fe6000001160c */
[----:B------:R-:W-:Y:S01]  /*3f70*/  IMAD.HI.U32 R2, R9, R4, RZ ;  /* 0x0000000409027227 */ /* 0x000fe200078e00ff */
[-C--:B------:R-:W-:Y:S02]  /*3f80*/  @P2 SHF.R.U32.HI R0, RZ, R5.reuse, R8 ;  /* 0x00000005ff002219 */ /* 0x080fe40000011608 */
[----:B------:R-:W-:Y:S02]  /*3f90*/  SHF.R.U32.HI R8, RZ, R18, R13 ;  /* 0x00000012ff087219 */ /* 0x000fe4000001160d */
[----:B------:R-:W-:Y:S01]  /*3fa0*/  @P2 SHF.R.U32.HI R9, RZ, R5, R2 ;  /* 0x00000005ff092219 */ /* 0x000fe20000011602 */
[----:B------:R-:W-:Y:S01]  /*3fb0*/  IMAD R0, R40, R0, RZ ;  /* 0x0000000028007224 */ /* 0x000fe200078e02ff */
[----:B------:R-:W-:Y:S02]  /*3fc0*/  SEL R8, R10, R8, !P0 ;  /* 0x000000080a087207 */ /* 0x000fe40004000000 */
[----:B------:R-:W-:Y:S01]  /*3fd0*/  SEL R2, R11, R12, !P4 ;  /* 0x0000000c0b027207 */ /* 0x000fe20006000000 */
[----:B------:R-:W-:Y:S01]  /*3fe0*/  IMAD R12, R40, R9, RZ ;  /* 0x00000009280c7224 */ /* 0x000fe200078e02ff */
[C---:B------:R-:W-:Y:S01]  /*3ff0*/  ISETP.GE.AND P0, PT, R8.reuse, R0, PT ;  /* 0x000000000800720c */ /* 0x040fe20003f06270 */
[----:B------:R-:W-:Y:S03]  /*4000*/  IMAD.HI.U32 R0, R8, R4, RZ ;  /* 0x0000000408007227 */ /* 0x000fe600078e00ff */
[----:B------:R-:W-:Y:S02]  /*4010*/  ISETP.GE.OR P0, PT, R2, R12, P0 ;  /* 0x0000000c0200720c */ /* 0x000fe40000706670 */
[-C--:B------:R-:W-:Y:S04]  /*4020*/  SHF.R.U32.HI R0, RZ, R5.reuse, R0 ;  /* 0x00000005ff007219 */ /* 0x080fe80000011600 */
[----:B------:R-:W-:Y:S05]  /*4030*/  SEL R13, R8, R0, !P2 ;  /* 0x00000000080d7207 */ /* 0x000fea0005000000 */
[----:B------:R-:W-:Y:S02]  /*4040*/  IMAD.MOV R12, RZ, RZ, -R13 ;  /* 0x000000ffff0c7224 */ /* 0x000fe400078e0a0d */
[----:B------:R-:W-:Y:S04]  /*4050*/  @!P0 IMAD.HI.U32 R0, R2, R4, RZ ;  /* 0x0000000402008227 */ /* 0x000fe800078e00ff */
[----:B------:R-:W-:Y:S01]  /*4060*/  IMAD R12, R40, R12, R8 ;  /* 0x0000000c280c7224 */ /* 0x000fe200078e0208 */
[----:B------:R-:W-:Y:S04]  /*4070*/  @!P0 SHF.R.U32.HI R0, RZ, R5, R0 ;  /* 0x00000005ff008219 */ /* 0x000fe80000011600 */
[----:B------:R-:W-:Y:S04]  /*4080*/  @!P0 SEL R0, R2, R0, !P2 ;  /* 0x0000000002008207 */ /* 0x000fe80005000000 */
[----:B------:R-:W-:Y:S01]  /*4090*/  @!P0 IADD3 R13, PT, PT, R13, -R0, RZ ;  /* 0x800000000d0d8210 */ /* 0x000fe20007ffe0ff */
[----:B------:R-:W-:Y:S01]  /*40a0*/  @!P0 IMAD R0, R9, R12, R0 ;  /* 0x0000000c09008224 */ /* 0x000fe200078e0200 */
[----:B------:R-:W-:Y:S01]  /*40b0*/  IADD3 R9, PT, PT, -R8, RZ, RZ ;  /* 0x000000ff08097210 */ /* 0x000fe20007ffe1ff */
[--C-:B------:R-:W-:Y:S02]  /*40c0*/  IMAD.MOV R12, RZ, RZ, -R2.reuse ;  /* 0x000000ffff0c7224 */ /* 0x100fe400078e0a02 */
[----:B------:R-:W-:Y:S02]  /*40d0*/  @!P0 IMAD R8, R13, R40, R2 ;  /* 0x000000280d088224 */ /* 0x000fe400078e0202 */
[----:B------:R-:W-:Y:S02]  /*40e0*/  @!P0 IMAD.MOV.U32 R2, RZ, RZ, R0 ;  /* 0x000000ffff028224 */ /* 0x000fe400078e0000 */
[----:B------:R-:W-:Y:S02]  /*40f0*/  IMAD R11, R3, R12, R11 ;  /* 0x0000000c030b7224 */ /* 0x000fe400078e020b */
[----:B------:R-:W-:Y:S02]  /*4100*/  IMAD R10, R6, R9, R10 ;  /* 0x00000009060a7224 */ /* 0x000fe400078e020a */
[----:B------:R-:W-:Y:S02]  /*4110*/  IMAD R11, R2, R3, R11 ;  /* 0x00000003020b7224 */ /* 0x000fe400078e020b */
[----:B------:R-:W-:Y:S02]  /*4120*/  IMAD R10, R8, R6, R10 ;  /* 0x00000006080a7224 */ /* 0x000fe400078e020a */
.L_x_68:
[----:B------:R-:W-:Y:S05]  /*4130*/  BRA.U UP1, `(.L_x_69) ;  /* 0x0000000101107547 */ /* 0x000fea000b800000 */
[----:B------:R-:W-:Y:S04]  /*4140*/  MOV R2, UR6 ;  /* 0x0000000600027c02 */ /* 0x000fe80008000f00 */
[----:B------:R-:W-:Y:S04]  /*4150*/  SHF.L.U32 R2, R2, 0x1f, RZ ;  /* 0x0000001f02027819 */ /* 0x000fe800000006ff */
[----:B------:R-:W2:Y:S02]  /*4160*/  SYNCS.PHASECHK.TRANS64.TRYWAIT P0, [UR7+0x68], R2 ;  /* 0x00006802ff0075a7 */ /* 0x000ea40008001107 */
[----:B--2---:R-:W-:Y:S05]  /*4170*/  @!P0 BRA `(.L_x_70) ;  /* 0x0000003800f08947 */ /* 0x004fea0003800000 */
.L_x_69:
[----:B------:R-:W-:Y:S02]  /*4180*/  R2UR UR11, R15 ;  /* 0x000000000f0b72ca */ /* 0x000fe400000e0000 */
[----:B------:R-:W-:Y:S02]  /*4190*/  R2UR UR10, R14 ;  /* 0x000000000e0a72ca */ /* 0x000fe400000e0000 */
[----:B------:R-:W-:Y:S04]  /*41a0*/  ISETP.NE.U32.AND P2, PT, RZ, UR4, PT ;  /* 0x00000004ff007c0c */ /* 0x000fe8000bf45070 */
[----:B------:R-:W-:Y:S05]  /*41b0*/  ISETP.NE.AND.EX P2, PT, RZ, UR5, PT, P2 ;  /* 0x00000005ff007c0c */ /* 0x000fea000bf45320 */
[----:B------:R-:W-:Y:S02]  /*41c0*/  USHF.L.U32 UR11, UR11, 0x7, URZ ;  /* 0x000000070b0b7899 */ /* 0x000fe400080006ff */
[----:B------:R-:W-:Y:S01]  /*41d0*/  USHF.L.U32 UR10, UR10, 0x6, URZ ;  /* 0x000000060a0a7899 */ /* 0x000fe200080006ff */
[----:B------:R-:W-:Y:S11]  /*41e0*/  BRA.U !UP4, `(.L_x_71) ;  /* 0x000000010c347547 */ /* 0x000ff6000b800000 */
[----:B------:R-:W-:Y:S01]  /*41f0*/  UPLOP3.LUT UP0, UPT, UPT, UPT, UP3, 0x80, 0x8 ;  /* 0x000000000008789c */ /* 0x000fe20003f0f030 */
[----:B--2---:R-:W-:Y:S02]  /*4200*/  HFMA2 R0, -RZ, RZ, 0, 5.9604644775390625e-08 ;  /* 0x00000001ff007431 */ /* 0x004fe400000001ff */
[----:B------:R-:W-:Y:S03]  /*4210*/  IMAD.MOV.U32 R88, RZ, RZ, 0x1 ;  /* 0x00000001ff587424 */ /* 0x000fe600078e00ff */
[----:B------:R-:W-:Y:S05]  /*4220*/  PLOP3.LUT P0, PT, PT, PT, UP0, 0x80, 0x8 ;  /* 0x000000000008781c */ /* 0x000fea0003f0f008 */
[----:B------:R-:W2:Y:S01]  /*4230*/  @UP0 LDCU.64 UR14, c[0x0][0x888] ;  /* 0x00011100ff0e07ac */ /* 0x000ea20008000a00 */
[----:B------:R-:W-:Y:S07]  /*4240*/  @UP0 UIMAD UR8, UR36, UR4, URZ ;  /* 0x00000004240802a4 */ /* 0x000fee000f8e02ff */
[----:B------:R-:W-:Y:S01]  /*4250*/  @!P0 PRMT R88, R0, 0x7610, R88 ;  /* 0x0000761000588816 */ /* 0x000fe20000000058 */
[----:B--2---:R-:W-:Y:S03]  /*4260*/  @UP0 UIMAD.WIDE UR14, UR8, 0x4, UR14 ;  /* 0x00000004080e08a5 */ /* 0x004fe6000f8e020e */
[----:B------:R-:W2:Y:S03]  /*4270*/  @!UP0 LDCU UR8, c[0x0][0x880] ;  /* 0x00011000ff0887ac */ /* 0x000ea60008000800 */
[----:B------:R-:W-:Y:S01]  /*4280*/  IMAD.U32 R8, RZ, RZ, UR14 ;  /* 0x0000000eff087e24 */ /* 0x000fe2000f8e00ff */
[----:B------:R-:W-:Y:S05]  /*4290*/  MOV R9, UR15 ;  /* 0x0000000f00097c02 */ /* 0x000fea0008000f00 */
[----:B-----5:R3:W5:Y:S02]  /*42a0*/  @P0 LDG.E R49, desc[UR46][R8.64] ;  /* 0x0000002e08310981 */ /* 0x020764000c1e1900 */
[----:B--23--:R-:W-:Y:S07]  /*42b0*/  @!P0 IMAD.U32 R49, RZ, RZ, UR8 ;  /* 0x00000008ff318e24 */ /* 0x00cfee000f8e00ff */
.L_x_71:
[----:B-----5:R-:W-:Y:S01]  /*42c0*/  @!P2 FSETP.EQ.AND P0, PT, R49, RZ, PT ;  /* 0x000000ff3100a20b */ /* 0x020fe20003f02000 */
[----:B------:R-:W-:Y:S01]  /*42d0*/  @!UPT UIADD3 URZ, UPT, UPT, URZ, URZ, URZ ;  /* 0x000000fffffff290 */ /* 0x000fe2000fffe0ff */
[----:B------:R-:W-:Y:S11]  /*42e0*/  @!P2 BRA `(.L_x_72) ;  /* 0x000000000014a947 */ /* 0x000ff60003800000 */
[----:B------:R-:W-:Y:S02]  /*42f0*/  LOP3.LUT P2, RZ, R88, 0xff, RZ, 0xc0, !PT ;  /* 0x000000ff58ff7812 */ /* 0x000fe4000784c0ff */
[----:B------:R-:W-:Y:S04]  /*4300*/  PLOP3.LUT P0, PT, PT, PT, UP0, 0x80, 0x8 ;  /* 0x000000000008781c */ /* 0x000fe80003f0f008 */
[----:B------:R-:W-:Y:S07]  /*4310*/  PLOP3.LUT P0, PT, P0, PT, PT, 0x8, 0x80 ;  /* 0x000000000080781c */ /* 0x000fee000070e170 */
[----:B------:R-:W-:Y:S11]  /*4320*/  @P2 FSETP.EQ.AND P0, PT, R49, RZ, PT ;  /* 0x000000ff3100220b */ /* 0x000ff60003f02000 */
[----:B------:R-:W-:Y:S02]  /*4330*/  @!UPT UIADD3 URZ, UPT, UPT, URZ, URZ, URZ ;  /* 0x000000fffffff290 */ /* 0x000fe4000fffe0ff */
.L_x_72:
[----:B------:R-:W-:Y:S01]  /*4340*/  ULEA UR15, UR13, UR7, 0x3 ;  /* 0x000000070d0f7291 */ /* 0x000fe2000f8e18ff */
[----:B------:R-:W-:Y:S02]  /*4350*/  SHF.L.U32 R9, R29, 0x1f, RZ ;  /* 0x0000001f1d097819 */ /* 0x000fe400000006ff */
[----:B------:R-:W-:Y:S04]  /*4360*/  ELECT P4, URZ, PT ;  /* 0x0000000000ff782f */ /* 0x000fe80003880000 */
[----:B------:R-:W-:Y:S02]  /*4370*/  PLOP3.LUT P4, PT, P0, P4, PT, 0xf2, 0x2f ;  /* 0x00000000002f781c */ /* 0x000fe40000789e72 */
[----:B------:R-:W3:Y:S11]  /*4380*/  SYNCS.PHASECHK.TRANS64.TRYWAIT P2, [UR15+0x48], R9 ;  /* 0x00004809ff0075a7 */ /* 0x000ef6000804110f */
[----:B-1----:R-:W-:Y:S05]  /*4390*/  @!P4 IADD3 R8, P0, PT, R30, 0x580, RZ ;  /* 0x000005801e08c810 */ /* 0x002fea0007f1e0ff */
[----:B--2---:R-:W-:Y:S01]  /*43a0*/  @!P4 IMAD.X R2, RZ, RZ, R31, P0 ;  /* 0x000000ffff02c224 */ /* 0x004fe200000e061f */
[----:B---3--:R-:W-:Y:S07]  /*43b0*/  @!P2 BRA `(.L_x_73) ;  /* 0x000000380078a947 */ /* 0x008fee0003800000 */
.L_x_142:
[----:B------:R-:W2:Y:S01]  /*43c0*/  LDC.64 R12, c[0x0][0xb18] ;  /* 0x0002c600ff0c7b82 */ /* 0x000ea20000000a00 */
[----:B------:R-:W-:Y:S01]  /*43d0*/  @!P4 R2UR UR8, R2 ;  /* 0x000000000208c2ca */ /* 0x000fe200000e0000 */
[----:B------:R-:W-:Y:S01]  /*43e0*/  VOTEU.ALL UP2, P4 ;  /* 0x0000000000ff7886 */ /* 0x000fe20002040000 */
[----:B------:R-:W-:Y:S01]  /*43f0*/  @!P4 R2UR UR9, R8 ;  /* 0x000000000809c2ca */ /* 0x000fe200000e0000 */
[----:B------:R-:W-:Y:S01]  /*4400*/  VOTEU.ALL UP1, P4 ;  /* 0x0000000000ff7886 */ /* 0x000fe20002020000 */
[----:B-1----:R-:W-:Y:S03]  /*4410*/  @!P4 IMAD.MOV.U32 R0, RZ, RZ, 0x2000 ;  /* 0x00002000ff00c424 */ /* 0x002fe600078e00ff */
[----:B------:R-:W1:Y:S01]  /*4420*/  @!P1 LDC R2, c[0x0][0xb0c] ;  /* 0x0002c300ff029b82 */ /* 0x000e620000000800 */
[----:B------:R-:W-:Y:S01]  /*4430*/  UMOV UR20, 0x0 ;  /* 0x0000000000147882 */ /* 0x000fe20000000000 */
[----:B------:R-:W-:Y:S01]  /*4440*/  UMOV UR21, 0x10000000 ;  /* 0x1000000000157882 */ /* 0x000fe20000000000 */
[----:B------:R-:W-:Y:S01]  /*4450*/  UMOV UR12, UR36 ;  /* 0x00000024000c7c82 */ /* 0x000fe20008000000 */
[----:B------:R-:W-:Y:S01]  /*4460*/  UIADD3 UR14, UPT, UPT, UR13, 0x1, URZ ;  /* 0x000000010d0e7890 */ /* 0x000fe2000fffe0ff */
[----:B------:R-:W-:Y:S01]  /*4470*/  @P3 SHF.R.U32.HI R26, RZ, 0x10, R21 ;  /* 0x00000010ff1a3819 */ /* 0x000fe20000011615 */
[----:B------:R-:W-:Y:S02]  /*4480*/  VIADD R28, R28, 0x1 ;  /* 0x000000011c1c7836 */ /* 0x000fe40000000000 */
[----:B------:R-:W-:Y:S01]  /*4490*/  IMAD.U32 R9, RZ, RZ, UR8 ;  /* 0x00000008ff097e24 */ /* 0x000fe2000f8e00ff */
[----:B------:R-:W-:Y:S01]  /*44a0*/  @!UP2 ULEA UR8, UR13, UR7, 0xd ;  /* 0x000000070d08a291 */ /* 0x000fe2000f8e68ff */
[----:B------:R-:W-:Y:S01]  /*44b0*/  IMAD.U32 R8, RZ, RZ, UR9 ;  /* 0x00000009ff087e24 */ /* 0x000fe2000f8e00ff */
[----:B------:R-:W-:Y:S02]  /*44c0*/  UIADD3 UR9, UPT, UPT, UR15, 0x30, URZ ;  /* 0x000000300f097890 */ /* 0x000fe4000fffe0ff */
[----:B------:R-:W-:Y:S01]  /*44d0*/  @!P4 R2UR UR19, R9 ;  /* 0x000000000913c2ca */ /* 0x000fe200000e0000 */
[----:B------:R-:W-:Y:S01]  /*44e0*/  @!UP2 UIADD3 UR8, UPT, UPT, UR8, 0x200, URZ ;  /* 0x000002000808a890 */ /* 0x000fe2000fffe0ff */
[----:B------:R-:W-:Y:S01]  /*44f0*/  @!P4 R2UR UR18, R8 ;  /* 0x000000000812c2ca */ /* 0x000fe200000e0000 */
[----:B------:R-:W-:Y:S01]  /*4500*/  UISETP.NE.AND UP5, UPT, UR14, 0x3, UPT ;  /* 0x000000030e00788c */ /* 0x000fe2000bfa5270 */
[----:B------:R-:W3:Y:S01]  /*4510*/  LDC.64 R8, c[0x0][0xb10] ;  /* 0x0002c400ff087b82 */ /* 0x000ee20000000a00 */
[----:B------:R-:W-:Y:S02]  /*4520*/  UPRMT UR16, UR37, 0x654, UR9 ;  /* 0x0000065425107896 */ /* 0x000fe40008000009 */
[----:B------:R-:W-:Y:S02]  /*4530*/  USEL UR17, URZ, 0x1, UP5 ;  /* 0x00000001ff117887 */ /* 0x000fe4000a800000 */
[----:B------:R-:W-:Y:S04]  /*4540*/  USEL UR14, UR14, URZ, UP5 ;  /* 0x000000ff0e0e7287 */ /* 0x000fe8000a800000 */
[----:B------:R-:W-:Y:S01]  /*4550*/  ULEA UR13, UR14, UR7, 0x3 ;  /* 0x000000070e0d7291 */ /* 0x000fe2000f8e18ff */
[----:B------:R-:W-:Y:S01]  /*4560*/  LOP3.LUT R29, R29, UR17, RZ, 0x3c, !PT ;  /* 0x000000111d1d7c12 */ /* 0x000fe2000f8e3cff */
[----:B------:R1:W-:Y:S01]  /*4570*/  @!UP1 UTMALDG.3D [UR8], [UR18], desc[UR20] ;  /* 0x00001408120095b4 */ /* 0x0003e20008011000 */
[----:B------:R5:W-:Y:S02]  /*4580*/  @!P4 SYNCS.ARRIVE.TRANS64.RED.A0TR RZ, [UR15+0x30], R0 ;  /* 0x00003000ffffc9a7 */ /* 0x000be4000830040f */
[----:B------:R-:W-:Y:S01]  /*4590*/  SHF.L.U32 R14, R29, 0x1f, RZ ;  /* 0x0000001f1d0e7819 */ /* 0x000fe200000006ff */
[C---:B---3--:R-:W-:Y:S01]  /*45a0*/  @!P1 IMAD.HI.U32 R8, R11.reuse, R8, RZ ;  /* 0x000000080b089227 */ /* 0x048fe200078e00ff */
[----:B--2---:R-:W-:Y:S02]  /*45b0*/  @!P1 ISETP.NE.AND P0, PT, R12, 0x1, PT ;  /* 0x000000010c00980c */ /* 0x004fe40003f05270 */
[----:B-1----:R-:W-:Y:S01]  /*45c0*/  @!P1 ISETP.NE.AND P2, PT, R2, 0x1, PT ;  /* 0x000000010200980c */ /* 0x002fe20003f45270 */
[----:B------:R-:W-:Y:S01]  /*45d0*/  SYNCS.ARRIVE.TRANS64.RED.A1T0 RZ, [UR16], RZ ;  /* 0x000000ffffff79a7 */ /* 0x000fe20008100410 */
[C---:B------:R-:W-:Y:S01]  /*45e0*/  @!P1 IMAD.HI.U32 R13, R10.reuse, R13, RZ ;  /* 0x0000000d0a0d9227 */ /* 0x040fe200078e00ff */
[----:B------:R-:W-:Y:S04]  /*45f0*/  @!P1 SHF.R.U32.HI R8, RZ, R9, R8 ;  /* 0x00000009ff089219 */ /* 0x000fe80000011608 */
[----:B------:R-:W-:Y:S01]  /*4600*/  @!P1 SEL R8, R11, R8, !P2 ;  /* 0x000000080b089207 */ /* 0x000fe20005000000 */
[----:B------:R-:W1:Y:S01]  /*4610*/  SYNCS.PHASECHK.TRANS64.TRYWAIT P5, [UR13+0x48], R14 ;  /* 0x0000480eff0075a7 */ /* 0x000e6200080a110d */
[----:B-----5:R-:W2:Y:S02]  /*4620*/  @!P1 LDC R0, c[0x0][0xb20] ;  /* 0x0002c800ff009b82 */ /* 0x020ea40000000800 */
[----:B--2---:R-:W-:Y:S04]  /*4630*/  @!P1 SHF.R.U32.HI R0, RZ, R0, R13 ;  /* 0x00000000ff009219 */ /* 0x004fe8000001160d */
[----:B------:R-:W-:Y:S05]  /*4640*/  @!P1 SEL R9, R10, R0, !P0 ;  /* 0x000000000a099207 */ /* 0x000fea0004000000 */
[----:B------:R-:W-:Y:S02]  /*4650*/  @!P1 IMAD.IADD R0, R9, 0x1, -R8 ;  /* 0x0000000109009824 */ /* 0x000fe400078e0a08 */
[----:B------:R-:W-:Y:S02]  /*4660*/  @!P1 IMAD.IADD R8, R8, 0x1, -R9 ;  /* 0x0000000108089824 */ /* 0x000fe400078e0a09 */
[----:B------:R-:W-:Y:S02]  /*4670*/  @!P1 IMAD R11, R0, R2, R11 ;  /* 0x00000002000b9224 */ /* 0x000fe400078e020b */
[----:B------:R-:W-:Y:S01]  /*4680*/  @!P1 IMAD R10, R8, R12, R10 ;  /* 0x0000000c080a9224 */ /* 0x000fe200078e020a */
[----:B-1----:R-:W-:Y:S06]  /*4690*/  @!P5 BRA `(.L_x_74) ;  /* 0x0000003400d8d947 */ /* 0x002fec0003800000 */
.L_x_144:
[----:B------:R-:W-:Y:S01]  /*46a0*/  @!P4 IADD3 R2, P0, PT, R30, 0x580, RZ ;  /* 0x000005801e02c810 */ /* 0x000fe20007f1e0ff */
[----:B------:R-:W-:Y:S01]  /*46b0*/  UMOV UR18, 0x0 ;  /* 0x0000000000127882 */ /* 0x000fe20000000000 */
[----:B------:R-:W-:Y:S01]  /*46c0*/  UMOV UR19, 0x10000000 ;  /* 0x1000000000137882 */ /* 0x000fe20000000000 */
[----:B------:R-:W-:Y:S01]  /*46d0*/  VOTEU.ALL UP1, P4 ;  /* 0x0000000000ff7886 */ /* 0x000fe20002020000 */
[----:B------:R-:W-:Y:S01]  /*46e0*/  @!P4 R2UR UR9, R2 ;  /* 0x000000000209c2ca */ /* 0x000fe200000e0000 */
[----:B-1----:R-:W-:Y:S01]  /*46f0*/  @!P4 IMAD.X R0, RZ, RZ, R31, P0 ;  /* 0x000000ffff00c224 */ /* 0x002fe200000e061f */
[----:B------:R-:W-:Y:S01]  /*4700*/  UMOV UR12, UR36 ;  /* 0x00000024000c7c82 */ /* 0x000fe20008000000 */
[----:B------:R-:W-:Y:S01]  /*4710*/  @P3 R2UR UR36, R26 ;  /* 0x000000001a2432ca */ /* 0x000fe200000e0000 */
[----:B------:R-:W-:Y:S01]  /*4720*/  @!UP1 ULEA UR15, UR14, UR7, 0xd ;  /* 0x000000070e0f9291 */ /* 0x000fe2000f8e68ff */
[----:B------:R-:W-:Y:S01]  /*4730*/  ISETP.NE.AND P0, PT, R28, 0x2, PT ;  /* 0x000000021c00780c */ /* 0x000fe20003f05270 */
[----:B------:R-:W-:Y:S01]  /*4740*/  @!UP1 UIADD3 UR10, UPT, UPT, UR10, 0x20, URZ ;  /* 0x000000200a0a9890 */ /* 0x000fe2000fffe0ff */
[----:B------:R-:W-:Y:S01]  /*4750*/  @!P4 R2UR UR8, R0 ;  /* 0x000000000008c2ca */ /* 0x000fe200000e0000 */
[----:B------:R-:W-:Y:S01]  /*4760*/  IMAD.IADD R14, R10, 0x1, R86 ;  /* 0x000000010a0e7824 */ /* 0x000fe200078e0256 */
[----:B------:R-:W-:Y:S01]  /*4770*/  SEL R0, RZ, 0x1, P0 ;  /* 0x00000001ff007807 */ /* 0x000fe20000000000 */
[----:B------:R-:W-:Y:S01]  /*4780*/  IMAD.IADD R15, R11, 0x1, R87 ;  /* 0x000000010b0f7824 */ /* 0x000fe200078e0257 */
[----:B------:R-:W-:Y:S02]  /*4790*/  SEL R28, R28, RZ, P0 ;  /* 0x000000ff1c1c7207 */ /* 0x000fe40000000000 */
[----:B------:R-:W-:Y:S01]  /*47a0*/  IMAD.U32 R8, RZ, RZ, UR9 ;  /* 0x00000009ff087e24 */ /* 0x000fe2000f8e00ff */
[----:B------:R-:W-:Y:S01]  /*47b0*/  UIADD3 UR9, UPT, UPT, UR13, 0x30, URZ ;  /* 0x000000300d097890 */ /* 0x000fe2000fffe0ff */
[----:B------:R-:W-:Y:S03]  /*47c0*/  LOP3.LUT R27, R27, R0, RZ, 0x3c, !PT ;  /* 0x000000001b1b7212 */ /* 0x000fe600078e3cff */
[----:B------:R-:W-:Y:S02]  /*47d0*/  @!P4 R2UR UR16, R8 ;  /* 0x000000000810c2ca */ /* 0x000fe400000e0000 */
[----:B------:R-:W-:Y:S01]  /*47e0*/  IMAD.U32 R9, RZ, RZ, UR8 ;  /* 0x00000008ff097e24 */ /* 0x000fe2000f8e00ff */
[----:B------:R-:W-:Y:S01]  /*47f0*/  @!UP1 UIADD3 UR8, UPT, UPT, UR15, 0x200, URZ ;  /* 0x000002000f089890 */ /* 0x000fe2000fffe0ff */
[----:B------:R-:W-:Y:S01]  /*4800*/  VOTEU.ALL UP1, P4 ;  /* 0x0000000000ff7886 */ /* 0x000fe20002020000 */
[----:B------:R-:W-:Y:S02]  /*4810*/  UPRMT UR15, UR37, 0x654, UR9 ;  /* 0x00000654250f7896 */ /* 0x000fe40008000009 */
[----:B------:R-:W-:Y:S11]  /*4820*/  @!P4 R2UR UR17, R9 ;  /* 0x000000000911c2ca */ /* 0x000ff600000e0000 */
[----:B------:R-:W-:Y:S02]  /*4830*/  @!UPT UIADD3 URZ, UPT, UPT, URZ, URZ, URZ ;  /* 0x000000fffffff290 */ /* 0x000fe4000fffe0ff */
[----:B------:R2:W-:Y:S01]  /*4840*/  @!UP1 UTMALDG.3D [UR8], [UR16], desc[UR18] ;  /* 0x00001208100095b4 */ /* 0x0005e20008011000 */
[----:B------:R2:W-:Y:S01]  /*4850*/  @!P4 SYNCS.ARRIVE.TRANS64.RED.A0TR RZ, [UR13+0x30], R25 ;  /* 0x00003019ffffc9a7 */ /* 0x0005e2000830040d */
[----:B------:R-:W-:Y:S04]  /*4860*/  UIADD3 UR13, UPT, UPT, UR14, 0x1, URZ ;  /* 0x000000010e0d7890 */ /* 0x000fe8000fffe0ff */
[----:B------:R-:W-:Y:S04]  /*4870*/  UISETP.NE.AND UP1, UPT, UR13, 0x3, UPT ;  /* 0x000000030d00788c */ /* 0x000fe8000bf25270 */
[----:B------:R-:W-:Y:S02]  /*4880*/  USEL UR14, URZ, 0x1, UP1 ;  /* 0x00000001ff0e7887 */ /* 0x000fe40008800000 */
[----:B------:R-:W-:Y:S02]  /*4890*/  USEL UR13, UR13, URZ, UP1 ;  /* 0x000000ff0d0d7287 */ /* 0x000fe40008800000 */
[----:B------:R-:W-:Y:S02]  /*48a0*/  UPLOP3.LUT UP1, UPT, UPT, UPT, UPT, 0x80, 0x8 ;  /* 0x000000000008789c */ /* 0x000fe40003f2f070 */
[----:B------:R-:W-:Y:S01]  /*48b0*/  LOP3.LUT R29, R29, UR14, RZ, 0x3c, !PT ;  /* 0x0000000e1d1d7c12 */ /* 0x000fe2000f8e3cff */
[----:B------:R-:W-:Y:S01]  /*48c0*/  SYNCS.ARRIVE.TRANS64.RED.A1T0 RZ, [UR15], RZ ;  /* 0x000000ffffff79a7 */ /* 0x000fe2000810040f */
[----:B------:R-:W-:Y:S07]  /*48d0*/  @P3 BRA `(.L_x_75) ;  /* 0xfffffff4001c3947 */ /* 0x000fee000383ffff */
[----:B------:R-:W-:Y:S01]  /*48e0*/  UIADD3 UR7, UPT, UPT, UR7, 0x48, URZ ;  /* 0x0000004807077890 */ /* 0x000fe2000fffe0ff */
[----:B------:R-:W-:-:S03]  /*48f0*/  SHF.L.U32 R2, R29, 0x1f, RZ ;  /* 0x0000001f1d027819 */ /* 0x000fc600000006ff */
[----:B------:R-:W-:-:S09]  /*4900*/  ULEA UR4, UR13, UR7, 0x3 ;  /* 0x000000070d047291 */ /* 0x000fd2000f8e18ff */
[----:B------:R-:W1:Y:S02]  /*4910*/  SYNCS.PHASECHK.TRANS64.TRYWAIT P0, [UR4], R2 ;  /* 0x00000002ff0075a7 */ /* 0x000e640008001104 */
[----:B-1----:R-:W-:Y:S05]  /*4920*/  @!P0 BRA `(.L_x_76) ;  /* 0x00000034004c8947 */ /* 0x002fea0003800000 */
.L_x_146:
        /* <DEDUP_REMOVED lines=9> */
.L_x_148:
[----:B------:R-:W-:-:S04]  /*49c0*/  UIADD3 UR5, UPT, UPT, UR5, 0x1, URZ ;  /* 0x0000000105057890 */ /* 0x000fc8000fffe0ff */
[----:B------:R-:W-:-:S04]  /*49d0*/  UISETP.NE.AND UP0, UPT, UR5, 0x3, UPT ;  /* 0x000000030500788c */ /* 0x000fc8000bf05270 */
[----:B------:R-:W-:Y:S02]  /*49e0*/  USEL UR4, URZ, 0x1, UP0 ;  /* 0x00000001ff047887 */ /* 0x000fe40008000000 */
[----:B------:R-:W-:-:S04]  /*49f0*/  USEL UR5, UR5, URZ, UP0 ;  /* 0x000000ff05057287 */ /* 0x000fc80008000000 */
[----:B------:R-:W-:Y:S01]  /*4a00*/  ULEA UR5, UR5, UR7, 0x3 ;  /* 0x0000000705057291 */ /* 0x000fe2000f8e18ff */
[----:B-1----:R-:W-:-:S04]  /*4a10*/  LOP3.LUT R2, R29, UR4, RZ, 0x3c, !PT ;  /* 0x000000041d027c12 */ /* 0x002fc8000f8e3cff */
[----:B------:R-:W-:Y:S01]  /*4a20*/  SHF.L.U32 R2, R2, 0x1f, RZ ;  /* 0x0000001f02027819 */ /* 0x000fe200000006ff */
[----:B------:R-:W-:-:S07]  /*4a30*/  IMAD.U32 R0, RZ, RZ, UR5 ;  /* 0x00000005ff007e24 */ /* 0x000fce000f8e00ff */
.L_x_78:
[----:B-1----:R1:W3:Y:S02]  /*4a40*/  SYNCS.PHASECHK.TRANS64.TRYWAIT P0, [R0+URZ], R2 ;  /* 0x00000002000075a7 */ /* 0x0022e400080011ff */
[----:B---3--:R-:W-:Y:S05]  /*4a50*/  @!P0 NANOSLEEP.SYNCS 0x989680 ;  /* 0x009896800000895d */ /* 0x008fea0003900000 */
[----:B------:R-:W3:Y:S02]  /*4a60*/  @!P0 SYNCS.PHASECHK.TRANS64 P0, [R0+URZ], R2 ;  /* 0x00000002000085a7 */ /* 0x000ee400080010ff */
[----:B--23--:R-:W-:Y:S05]  /*4a70*/  @P0 EXIT ;  /* 0x000000000000094d */ /* 0x00cfea0003800000 */
[----:B------:R-:W-:Y:S05]  /*4a80*/  BRA `(.L_x_78) ;  /* 0xfffffffc00ec7947 */ /* 0x000fea000383ffff */
.L_x_66:
[----:B------:R-:W-:-:S06]  /*4a90*/  UISETP.GE.AND UP1, UPT, UR8, 0x4, UPT ;  /* 0x000000040800788c */ /* 0x000fcc000bf26270 */
[----:B------:R-:W-:-:S13]  /*4aa0*/  PLOP3.LUT P0, PT, PT, PT, UP1, 0x80, 0x8 ;  /* 0x000000000008781c */ /* 0x000fda0003f0f018 */
[----:B------:R-:W-:Y:S05]  /*4ab0*/  @!P0 EXIT ;  /* 0x000000000000894d */ /* 0x000fea0003800000 */
[----:B------:R-:W-:Y:S01]  /*4ac0*/  BAR.SYNC.DEFER_BLOCKING 0x6, 0xa0 ;  /* 0x0182800000007b1d */ /* 0x000fe20000010000 */
[C---:B------:R-:W-:Y:S01]  /*4ad0*/  IMAD.SHL.U32 R2, R93.reuse, 0x20, RZ ;  /* 0x000000205d027824 */ /* 0x040fe200078e00ff */
[C---:B------:R-:W-:Y:S01]  /*4ae0*/  LOP3.LUT R94, R93.reuse, 0x2, RZ, 0xc0, !PT ;  /* 0x000000025d5e7812 */ /* 0x040fe200078ec0ff */
[C---:B------:R-:W-:Y:S01]  /*4af0*/  IMAD.SHL.U32 R99, R93.reuse, 0x4, RZ ;  /* 0x000000045d637824 */ /* 0x040fe200078e00ff */
[C---:B------:R-:W-:Y:S01]  /*4b00*/  LOP3.LUT R100, R93.reuse, 0x60, RZ, 0xc0, !PT ;  /* 0x000000605d647812 */ /* 0x040fe200078ec0ff */
[C---:B------:R-:W-:Y:S01]  /*4b10*/  IMAD.U32 R46, R93.reuse, 0x10000, RZ ;  /* 0x000100005d2e7824 */ /* 0x040fe200078e00ff */
[----:B------:R-:W-:Y:S02]  /*4b20*/  UMOV UR48, 0x400 ;  /* 0x0000040000307882 */ /* 0x000fe40000000000 */
[----:B------:R-:W1:Y:S01]  /*4b30*/  LDC R91, c[0x0][0x370] ;  /* 0x0000dc00ff5b7b82 */ /* 0x000e620000000800 */
[----:B------:R-:W-:Y:S01]  /*4b40*/  ULEA UR48, UR37, UR48, 0x18 ;  /* 0x0000003025307291 */ /* 0x000fe2000f8ec0ff */
[----:B------:R-:W-:Y:S01]  /*4b50*/  LOP3.LUT R3, R2, 0xc0, RZ, 0xc0, !PT ;  /* 0x000000c002037812 */ /* 0x000fe200078ec0ff */
[----:B------:R-:W-:Y:S01]  /*4b60*/  IMAD.MOV.U32 R45, RZ, RZ, RZ ;  /* 0x000000ffff2d7224 */ /* 0x000fe200078e00ff */
[----:B------:R-:W-:Y:S01]  /*4b70*/  LOP3.LUT R93, R93, 0x4, RZ, 0xc0, !PT ;  /* 0x000000045d5d7812 */ /* 0x000fe200078ec0ff */
[----:B------:R-:W-:Y:S01]  /*4b80*/  UIADD3 UR52, UPT, UPT, UR48, 0x200, URZ ;  /* 0x0000020030347890 */ /* 0x000fe2000fffe0ff */
[----:B------:R-:W-:-:S02]  /*4b90*/  LOP3.LUT R99, R3, 0x18, R99, 0xf8, !PT ;  /* 0x0000001803637812 */ /* 0x000fc400078ef863 */
[----:B------:R-:W-:Y:S01]  /*4ba0*/  CS2R R96, SRZ ;  /* 0x0000000000607805 */ /* 0x000fe2000001ff00 */
[----:B------:R-:W2:Y:S01]  /*4bb0*/  LDC R42, c[0x0][0xb0c] ;  /* 0x0002c300ff2a7b82 */ /* 0x000ea20000000800 */
[----:B------:R-:W-:Y:S01]  /*4bc0*/  LOP3.LUT R46, R46, 0x600000, RZ, 0xc0, !PT ;  /* 0x006000002e2e7812 */ /* 0x000fe200078ec0ff */
[----:B------:R-:W-:Y:S01]  /*4bd0*/  IMAD.MOV.U32 R103, RZ, RZ, RZ ;  /* 0x000000ffff677224 */ /* 0x000fe200078e00ff */
[----:B------:R-:W-:Y:S01]  /*4be0*/  IADD3 R98, PT, PT, -R93, 0x2, RZ ;  /* 0x000000025d627810 */ /* 0x000fe20007ffe1ff */
[----:B------:R-:W-:Y:S01]  /*4bf0*/  IMAD.MOV R94, RZ, RZ, -R94 ;  /* 0x000000ffff5e7224 */ /* 0x000fe200078e0a5e */
[----:B------:R-:W-:Y:S01]  /*4c00*/  LOP3.LUT R99, R99, 0xf20, R2, 0xf8, !PT ;  /* 0x00000f2063637812 */ /* 0x000fe200078ef802 */
[----:B------:R-:W-:Y:S01]  /*4c10*/  IMAD.MOV R93, RZ, RZ, -R93 ;  /* 0x000000ffff5d7224 */ /* 0x000fe200078e0a5d */
[----:B------:R-:W4:Y:S01]  /*4c20*/  LDCU.64 UR54, c[0x0][0x348] ;  /* 0x00006900ff3677ac */ /* 0x000f220008000a00 */
[----:B------:R-:W1:Y:S01]  /*4c30*/  LDC R89, c[0x0][0xb20] ;  /* 0x0002c800ff597b82 */ /* 0x000e620000000800 */
[----:B------:R-:W3:Y:S01]  /*4c40*/  LDS R0, [UR48+0x120] ;  /* 0x00012030ff007984 */ /* 0x000ee20008000800 */
[----:B------:R-:W-:Y:S01]  /*4c50*/  IMAD.SHL.U32 R98, R98, 0x10, RZ ;  /* 0x0000001062627824 */ /* 0x000fe200078e00ff */
[----:B------:R-:W-:Y:S01]  /*4c60*/  LEA R99, R99, UR52, 0x1 ;  /* 0x0000003463637c11 */ /* 0x000fe2000f8e08ff */
[----:B------:R-:W-:Y:S01]  /*4c70*/  UMOV UR51, 0x1 ;  /* 0x0000000100337882 */ /* 0x000fe20000000000 */
[----:B------:R-:W-:Y:S01]  /*4c80*/  UMOV UR56, URZ ;  /* 0x000000ff00387c82 */ /* 0x000fe20008000000 */
[----:B------:R-:W1:Y:S02]  /*4c90*/  LDCU.64 UR38, c[0x0][0x888] ;  /* 0x00011100ff2677ac */ /* 0x000e640008000a00 */
[----:B------:R-:W1:Y:S01]  /*4ca0*/  LDC R41, c[0x0][0xb30] ;  /* 0x0002cc00ff297b82 */ /* 0x000e620000000800 */
[----:B------:R-:W1:Y:S01]  /*4cb0*/  LDCU.64 UR44, c[0x0][0x890] ;  /* 0x00011200ff2c77ac */ /* 0x000e620008000a00 */
[----:B------:R-:W-:Y:S01]  /*4cc0*/  UMOV UR50, URZ ;  /* 0x000000ff00327c82 */ /* 0x000fe20008000000 */
[----:B------:R-:W-:-:S05]  /*4cd0*/  UMOV UR49, URZ ;  /* 0x000000ff00317c82 */ /* 0x000fca0008000000 */
[----:B------:R-:W1:Y:S08]  /*4ce0*/  LDC.64 R84, c[0x0][0xb10] ;  /* 0x0002c400ff547b82 */ /* 0x000e700000000a00 */
[----:B------:R-:W1:Y:S08]  /*4cf0*/  LDC.64 R38, c[0x0][0xb18] ;  /* 0x0002c600ff267b82 */ /* 0x000e700000000a00 */
[----:B------:R-:W1:Y:S08]  /*4d00*/  LDC.64 R36, c[0x0][0xb28] ;  /* 0x0002ca00ff247b82 */ /* 0x000e700000000a00 */
[----:B------:R-:W1:Y:S01]  /*4d10*/  LDC.64 R82, c[0x0][0x8b0] ;  /* 0x00022c00ff527b82 */ /* 0x000e620000000a00 */
[----:B---3--:R-:W-:-:S07]  /*4d20*/  IMAD.IADD R46, R0, 0x1, R46 ;  /* 0x00000001002e7824 */ /* 0x008fce00078e022e */
[----:B------:R-:W3:Y:S08]  /*4d30*/  LDC.64 R80, c[0x0][0x8a8] ;  /* 0x00022a00ff507b82 */ /* 0x000ef00000000a00 */
[----:B--2-4-:R-:W1:Y:S02]  /*4d40*/  LDC R90, c[0x0][0x374] ;  /* 0x0000dd00ff5a7b82 */ /* 0x014e640000000800 */
.L_x_109:
[C---:B------:R-:W-:Y:S02]  /*4d50*/  LEA R0, R103.reuse, UR48, 0x3 ;  /* 0x0000003067007c11 */ /* 0x040fe4000f8e18ff */
[----:B------:R-:W-:Y:S02]  /*4d60*/  SHF.L.U32 R2, R96, 0x1f, RZ ;  /* 0x0000001f60027819 */ /* 0x000fe400000006ff */
[----:B------:R-:W-:Y:S02]  /*4d70*/  LEA R16, R103, UR48, 0x4 ;  /* 0x0000003067107c11 */ /* 0x000fe4000f8e20ff */
[----:B------:R-:W2:Y:S02]  /*4d80*/  SYNCS.PHASECHK.TRANS64.TRYWAIT P0, [R0+URZ+0x70], R2 ;  /* 0x00007002000075a7 */ /* 0x000ea400080011ff */
[----:B--2---:R-:W-:Y:S05]  /*4d90*/  @!P0 BRA `(.L_x_79) ;  /* 0x0000003000608947 */ /* 0x004fea0003800000 */
.L_x_149:
[----:B------:R-:W4:Y:S01]  /*4da0*/  LDC.64 R10, c[0x0][0xb10] ;  /* 0x0002c400ff0a7b82 */ /* 0x000f220000000a00 */
[----:B------:R-:W3:Y:S01]  /*4db0*/  LDS.128 R16, [R16+0x100] ;  /* 0x0001000010107984 */ /* 0x000ee20000000c00 */
[----:B-1----:R-:W-:Y:S01]  /*4dc0*/  ISETP.NE.AND P1, PT, R41, 0x1, PT ;  /* 0x000000012900780c */ /* 0x002fe20003f25270 */
[----:B--2---:R-:W-:Y:S01]  /*4dd0*/  VIADD R0, R0, 0x80 ;  /* 0x0000008000007836 */ /* 0x004fe20000000000 */
[----:B------:R-:W-:Y:S04]  /*4de0*/  ISETP.GE.AND P0, PT, R40, 0x1, PT ;  /* 0x000000012800780c */ /* 0x000fe80003f06270 */
[----:B------:R-:W1:Y:S01]  /*4df0*/  LDC.64 R8, c[0x0][0xb18] ;  /* 0x0002c600ff087b82 */ /* 0x000e620000000a00 */
[----:B------:R-:W-:Y:S01]  /*4e00*/  PRMT R0, RZ, 0x654, R0 ;  /* 0x00000654ff007816 */ /* 0x000fe20000000000 */
[----:B------:R-:W-:Y:S01]  /*4e10*/  @!PT LDS RZ, [RZ] ;  /* 0x00000000fffff984 */ /* 0x000fe20000000800 */
[----:B------:R-:W-:Y:S01]  /*4e20*/  @!PT LDS RZ, [RZ] ;  /* 0x00000000fffff984 */ /* 0x000fe20000000800 */
[----:B------:R-:W-:Y:S01]  /*4e30*/  @!PT LDS RZ, [RZ] ;  /* 0x00000000fffff984 */ /* 0x000fe20000000800 */
[----:B------:R-:W-:Y:S01]  /*4e40*/  @!PT LDS RZ, [RZ] ;  /* 0x00000000fffff984 */ /* 0x000fe20000000800 */
[----:B------:R2:W-:Y:S06]  /*4e50*/  MEMBAR.ALL.CTA ;  /* 0x0000000000007992 */ /* 0x0005ec0000008000 */
[----:B--2---:R-:W2:Y:S01]  /*4e60*/  FENCE.VIEW.ASYNC.S ;  /* 0x00000000000073c6 */ /* 0x004ea20000000000 */
[----:B------:R-:W1:Y:S08]  /*4e70*/  @!P1 LDC R12, c[0x0][0xb20] ;  /* 0x0002c800ff0c9b82 */ /* 0x000e700000000800 */
[----:B------:R-:W1:Y:S01]  /*4e80*/  @!P1 LDC R7, c[0x0][0xb0c] ;  /* 0x0002c300ff079b82 */ /* 0x000e620000000800 */
[----:B--2---:R2:W-:Y:S01]  /*4e90*/  SYNCS.ARRIVE.TRANS64.RED.A1T0 RZ, [R0+URZ], RZ ;  /* 0x000000ff00ff79a7 */ /* 0x0045e200081004ff */
[----:B---3--:R-:W-:Y:S04]  /*4ea0*/  LOP3.LUT P4, RZ, R18, 0x1, RZ, 0xc0, !PT ;  /* 0x0000000112ff7812 */ /* 0x008fe8000788c0ff */
[----:B------:R-:W-:Y:S09]  /*4eb0*/  P2R R101, PR, RZ, 0x10 ;  /* 0x00000010ff657803 */ /* 0x000ff20000000000 */
[----:B------:R-:W-:Y:S02]  /*4ec0*/  @P4 MOV R44, R16 ;  /* 0x00000010002c4202 */ /* 0x000fe40000000f00 */
[----:B------:R-:W-:Y:S01]  /*4ed0*/  @P4 LOP3.LUT R43, R17, 0xffff, RZ, 0xc0, !PT ;  /* 0x0000ffff112b4812 */ /* 0x000fe200078ec0ff */
[----:B--2-4-:R-:W-:Y:S06]  /*4ee0*/  @!P0 BRA `(.L_x_80) ;  /* 0x0000000000a48947 */ /* 0x014fec0003800000 */
[----:B------:R-:W-:Y:S01]  /*4ef0*/  IMAD.HI.U32 R0, R90, R39, RZ ;  /* 0x000000275a007227 */ /* 0x000fe200078e00ff */
[----:B------:R-:W-:Y:S02]  /*4f00*/  ISETP.NE.AND P0, PT, R38, 0x1, PT ;  /* 0x000000012600780c */ /* 0x000fe40003f05270 */
[----:B------:R-:W-:Y:S01]  /*4f10*/  ISETP.NE.AND P2, PT, R40, 0x1, PT ;  /* 0x000000012800780c */ /* 0x000fe20003f45270 */
[----:B------:R-:W-:Y:S01]  /*4f20*/  IMAD.HI.U32 R4, R91, R84, RZ ;  /* 0x000000545b047227 */ /* 0x000fe200078e00ff */
[----:B------:R-:W-:Y:S02]  /*4f30*/  SHF.R.U32.HI R0, RZ, R89, R0 ;  /* 0x00000059ff007219 */ /* 0x000fe40000011600 */
[----:B------:R-:W-:Y:S01]  /*4f40*/  ISETP.NE.AND P3, PT, R42, 0x1, PT ;  /* 0x000000012a00780c */ /* 0x000fe20003f65270 */
[----:B------:R-:W-:Y:S01]  /*4f50*/  IMAD.HI.U32 R6, R43, R39, RZ ;  /* 0x000000272b067227 */ /* 0x000fe200078e00ff */
[-C--:B------:R-:W-:Y:S02]  /*4f60*/  SHF.R.U32.HI R4, RZ, R85.reuse, R4 ;  /* 0x00000055ff047219 */ /* 0x080fe40000011604 */
[----:B------:R-:W-:Y:S01]  /*4f70*/  SEL R0, R90, R0, !P0 ;  /* 0x000000005a007207 */ /* 0x000fe20004000000 */
[----:B------:R-:W-:Y:S01]  /*4f80*/  IMAD.HI.U32 R5, R44, R84, RZ ;  /* 0x000000542c057227 */ /* 0x000fe200078e00ff */
[----:B------:R-:W-:Y:S03]  /*4f90*/  SEL R4, R91, R4, !P3 ;  /* 0x000000045b047207 */ /* 0x000fe60005800000 */
[-C--:B------:R-:W-:Y:S01]  /*4fa0*/  IMAD.HI.U32 R3, R0, R36.reuse, RZ ;  /* 0x0000002400037227 */ /* 0x080fe200078e00ff */
[----:B------:R-:W-:Y:S03]  /*4fb0*/  SHF.R.U32.HI R5, RZ, R85, R5 ;  /* 0x00000055ff057219 */ /* 0x000fe60000011605 */
[----:B------:R-:W-:Y:S01]  /*4fc0*/  IMAD.HI.U32 R2, R4, R36, RZ ;  /* 0x0000002404027227 */ /* 0x000fe200078e00ff */
[----:B------:R-:W-:Y:S02]  /*4fd0*/  @P2 SHF.R.U32.HI R0, RZ, R37, R3 ;  /* 0x00000025ff002219 */ /* 0x000fe40000011603 */
[----:B------:R-:W-:Y:S02]  /*4fe0*/  SHF.R.U32.HI R3, RZ, R89, R6 ;  /* 0x00000059ff037219 */ /* 0x000fe40000011606 */
[----:B------:R-:W-:Y:S01]  /*4ff0*/  @P2 SHF.R.U32.HI R4, RZ, R37, R2 ;  /* 0x00000025ff042219 */ /* 0x000fe20000011602 */
[----:B------:R-:W-:Y:S01]  /*5000*/  IMAD R0, R40, R0, RZ ;  /* 0x0000000028007224 */ /* 0x000fe200078e02ff */
[----:B------:R-:W-:Y:S02]  /*5010*/  SEL R3, R43, R3, !P0 ;  /* 0x000000032b037207 */ /* 0x000fe40004000000 */
[----:B------:R-:W-:Y:S01]  /*5020*/  SEL R2, R44, R5, !P3 ;  /* 0x000000052c027207 */ /* 0x000fe20005800000 */
[----:B------:R-:W-:Y:S01]  /*5030*/  IMAD R5, R40, R4, RZ ;  /* 0x0000000428057224 */ /* 0x000fe200078e02ff */
[C---:B------:R-:W-:Y:S01]  /*5040*/  ISETP.GE.AND P0, PT, R3.reuse, R0, PT ;  /* 0x000000000300720c */ /* 0x040fe20003f06270 */
[C---:B------:R-:W-:Y:S03]  /*5050*/  IMAD.HI.U32 R0, R3.reuse, R36, RZ ;  /* 0x0000002403007227 */ /* 0x040fe600078e00ff */
[C---:B------:R-:W-:Y:S02]  /*5060*/  ISETP.GE.OR P0, PT, R2.reuse, R5, P0 ;  /* 0x000000050200720c */ /* 0x040fe40000706670 */
[----:B------:R-:W-:Y:S04]  /*5070*/  SHF.R.U32.HI R0, RZ, R37, R0 ;  /* 0x00000025ff007219 */ /* 0x000fe80000011600 */
[C---:B------:R-:W-:Y:S05]  /*5080*/  SEL R6, R3.reuse, R0, !P2 ;  /* 0x0000000003067207 */ /* 0x040fea0005000000 */
        /* <DEDUP_REMOVED lines=14> */
[----:B------:R-:W-:Y:S07]  /*5170*/  IMAD R43, R3, R38, R43 ;  /* 0x00000026032b7224 */ /* 0x000fee00078e022b */
.L_x_80:
[----:B-1----:R-:W-:Y:S01]  /*5180*/  @!P1 ISETP.NE.AND P0, PT, R8, 0x1, PT ;  /* 0x000000010800980c */ /* 0x002fe20003f05270 */
[----:B------:R-:W-:Y:S01]  /*5190*/  @!P1 IMAD.HI.U32 R0, R44, R10, RZ ;  /* 0x0000000a2c009227 */ /* 0x000fe200078e00ff */
[----:B------:R-:W-:Y:S01]  /*51a0*/  @!P1 ISETP.NE.AND P2, PT, R7, 0x1, PT ;  /* 0x000000010700980c */ /* 0x000fe20003f45270 */
[----:B------:R-:W-:Y:S01]  /*51b0*/  ULOP3.LUT UP0, URZ, UR52, 0x1b0, URZ, 0xc0, !UPT ;  /* 0x000001b034ff7892 */ /* 0x000fe2000f80c0ff */
[----:B------:R-:W-:Y:S01]  /*51c0*/  R2UR UR42, R15 ;  /* 0x000000000f2a72ca */ /* 0x000fe200000e0000 */
[----:B------:R-:W-:Y:S01]  /*51d0*/  @!P1 IMAD.HI.U32 R2, R43, R9, RZ ;  /* 0x000000092b029227 */ /* 0x000fe200078e00ff */
[----:B------:R-:W-:Y:S02]  /*51e0*/  @!P1 SHF.R.U32.HI R0, RZ, R11, R0 ;  /* 0x0000000bff009219 */ /* 0x000fe40000011600 */
[----:B------:R-:W-:Y:S01]  /*51f0*/  R2UR UR41, R14 ;  /* 0x000000000e2972ca */ /* 0x000fe200000e0000 */
[----:B------:R-:W-:Y:S01]  /*5200*/  VIADD R103, R103, 0x1 ;  /* 0x0000000167677836 */ /* 0x000fe20000000000 */
[----:B------:R-:W-:Y:S02]  /*5210*/  @!P1 SHF.R.U32.HI R2, RZ, R12, R2 ;  /* 0x0000000cff029219 */ /* 0x000fe40000011602 */
[----:B------:R-:W-:Y:S02]  /*5220*/  @!P1 SEL R3, R44, R0, !P2 ;  /* 0x000000002c039207 */ /* 0x000fe40005000000 */
[----:B------:R-:W-:Y:S02]  /*5230*/  @!P1 SEL R2, R43, R2, !P0 ;  /* 0x000000022b029207 */ /* 0x000fe40004000000 */
[----:B------:R-:W-:Y:S01]  /*5240*/  @P4 SHF.R.U32.HI R95, RZ, 0x10, R17 ;  /* 0x00000010ff5f4819 */ /* 0x000fe20000011611 */
[----:B------:R-:W-:Y:S02]  /*5250*/  USHF.L.U32 UR42, UR42, 0x7, URZ ;  /* 0x000000072a2a7899 */ /* 0x000fe400080006ff */
[----:B------:R-:W-:Y:S02]  /*5260*/  @!P1 IMAD.IADD R0, R2, 0x1, -R3 ;  /* 0x0000000102009824 */ /* 0x000fe400078e0a03 */
[----:B------:R-:W-:Y:S01]  /*5270*/  @!P1 IMAD.IADD R2, R3, 0x1, -R2 ;  /* 0x0000000103029824 */ /* 0x000fe200078e0a02 */
[----:B------:R-:W-:Y:S01]  /*5280*/  USHF.L.U32 UR41, UR41, 0x6, URZ ;  /* 0x0000000629297899 */ /* 0x000fe200080006ff */
[----:B------:R-:W-:Y:S02]  /*5290*/  @!P1 IMAD R44, R0, R7, R44 ;  /* 0x00000007002c9224 */ /* 0x000fe400078e022c */
[----:B------:R-:W-:Y:S01]  /*52a0*/  @!P1 IMAD R43, R2, R8, R43 ;  /* 0x00000008022b9224 */ /* 0x000fe200078e022b */
[----:B------:R-:W-:Y:S08]  /*52b0*/  BRA.U !UP0, `(.L_x_81) ;  /* 0x00000001087c7547 */ /* 0x000ff0000b800000 */
[----:B------:R-:W1:Y:S01]  /*52c0*/  LDCU.64 UR8, c[0x4][0x80] ;  /* 0x01001000ff0877ac */ /* 0x000e620008000a00 */
[----:B------:R-:W-:Y:S01]  /*52d0*/  MOV R2, 0x0 ;  /* 0x0000000000027802 */ /* 0x000fe20000000f00 */
[----:B------:R-:W-:Y:S02]  /*52e0*/  HFMA2 R12, -RZ, RZ, 0, 5.9604644775390625e-08 ;  /* 0x00000001ff0c7431 */ /* 0x000fe400000001ff */
[----:B------:R-:W-:Y:S01]  /*52f0*/  IMAD.MOV.U32 R8, RZ, RZ, 0x70 ;  /* 0x00000070ff087424 */ /* 0x000fe200078e00ff */
[----:B------:R2:W3:Y:S01]  /*5300*/  LDC.64 R14, c[0x4][R2] ;  /* 0x01000000020e7b82 */ /* 0x0004e20000000a00 */
[----:B------:R-:W4:Y:S01]  /*5310*/  LDCU.64 UR6, c[0x4][0x88] ;  /* 0x01001100ff0677ac */ /* 0x000f220008000a00 */
[----:B------:R-:W-:Y:S01]  /*5320*/  IMAD.MOV.U32 R13, RZ, RZ, RZ ;  /* 0x000000ffff0d7224 */ /* 0x000fe200078e00ff */
[----:B------:R-:W2:Y:S01]  /*5330*/  LDCU.64 UR4, c[0x4][0x8] ;  /* 0x01000100ff0477ac */ /* 0x000ea20008000a00 */
[----:B-1----:R-:W-:Y:S01]  /*5340*/  MOV R5, UR9 ;  /* 0x0000000900057c02 */ /* 0x002fe20008000f00 */
[----:B------:R-:W-:Y:S01]  /*5350*/  IMAD.U32 R4, RZ, RZ, UR8 ;  /* 0x00000008ff047e24 */ /* 0x000fe2000f8e00ff */
[----:B----4-:R-:W-:Y:S01]  /*5360*/  MOV R7, UR7 ;  /* 0x0000000700077c02 */ /* 0x010fe20008000f00 */
[----:B------:R-:W-:Y:S01]  /*5370*/  IMAD.U32 R6, RZ, RZ, UR6 ;  /* 0x00000006ff067e24 */ /* 0x000fe2000f8e00ff */
[----:B--2---:R-:W-:Y:S01]  /*5380*/  MOV R11, UR5 ;  /* 0x00000005000b7c02 */ /* 0x004fe20008000f00 */
[----:B------:R-:W-:Y:S02]  /*5390*/  IMAD.U32 R10, RZ, RZ, UR4 ;  /* 0x00000004ff0a7e24 */ /* 0x000fe4000f8e00ff */
[----:B------:R-:W-:Y:S07]  /*53a0*/  LEPC R20, `(.L_x_82) ;  /* 0x000000001014794e */ /* 0x000fee0000000000 */
[----:B---3-5:R-:W-:Y:S05]  /*53b0*/  CALL.ABS.NOINC R14 ;  /* 0x000000000e007343 */ /* 0x028fea0003c00000 */
.L_x_82:
[----:B------:R-:W1:Y:S01]  /*53c0*/  LDCU.64 UR8, c[0x4][0x80] ;  /* 0x01001000ff0877ac */ /* 0x000e620008000a00 */
[----:B------:R-:W2:Y:S01]  /*53d0*/  LDC.64 R2, c[0x4][R2] ;  /* 0x0100000002027b82 */ /* 0x000ea20000000a00 */
[----:B------:R-:W-:Y:S02]  /*53e0*/  HFMA2 R12, -RZ, RZ, 0, 5.9604644775390625e-08 ;  /* 0x00000001ff0c7431 */ /* 0x000fe400000001ff */
[----:B------:R-:W-:Y:S02]  /*53f0*/  IMAD.MOV.U32 R8, RZ, RZ, 0x70 ;  /* 0x00000070ff087424 */ /* 0x000fe400078e00ff */
[----:B------:R-:W-:Y:S01]  /*5400*/  IMAD.MOV.U32 R13, RZ, RZ, RZ ;  /* 0x000000ffff0d7224 */ /* 0x000fe200078e00ff */
[----:B------:R-:W3:Y:S01]  /*5410*/  LDCU.64 UR6, c[0x4][0x88] ;  /* 0x01001100ff0677ac */ /* 0x000ee20008000a00 */
[----:B------:R-:W4:Y:S01]  /*5420*/  LDCU.64 UR4, c[0x4][0x8] ;  /* 0x01000100ff0477ac */ /* 0x000f220008000a00 */
[----:B-1----:R-:W-:Y:S02]  /*5430*/  MOV R4, UR8 ;  /* 0x0000000800047c02 */ /* 0x002fe40008000f00 */
[----:B------:R-:W-:Y:S02]  /*5440*/  MOV R5, UR9 ;  /* 0x0000000900057c02 */ /* 0x000fe40008000f00 */
[----:B---3--:R-:W-:Y:S01]  /*5450*/  MOV R7, UR7 ;  /* 0x0000000700077c02 */ /* 0x008fe20008000f00 */
[----:B------:R-:W-:Y:S01]  /*5460*/  IMAD.U32 R6, RZ, RZ, UR6 ;  /* 0x00000006ff067e24 */ /* 0x000fe2000f8e00ff */
[----:B----4-:R-:W-:Y:S01]  /*5470*/  MOV R11, UR5 ;  /* 0x00000005000b7c02 */ /* 0x010fe20008000f00 */
[----:B------:R-:W-:Y:S02]  /*5480*/  IMAD.U32 R10, RZ, RZ, UR4 ;  /* 0x00000004ff0a7e24 */ /* 0x000fe4000f8e00ff */
[----:B------:R-:W-:Y:S07]  /*5490*/  LEPC R20, `(.L_x_81) ;  /* 0x000000001014794e */ /* 0x000fee0000000000 */
[----:B--2---:R-:W-:Y:S05]  /*54a0*/  CALL.ABS.NOINC R2 ;  /* 0x0000000002007343 */ /* 0x004fea0003c00000 */
.L_x_81:
[----:B------:R-:W-:Y:S01]  /*54b0*/  ISETP.NE.U32.AND P4, PT, R82, RZ, PT ;  /* 0x000000ff5200720c */ /* 0x000fe20003f85070 */
[----:B------:R-:W-:Y:S01]  /*54c0*/  UISETP.NE.AND UP2, UPT, UR53, URZ, UPT ;  /* 0x000000ff3500728c */ /* 0x000fe2000bf45270 */
[----:B------:R-:W-:Y:S01]  /*54d0*/  ISETP.NE.U32.AND P2, PT, RZ, UR38, PT ;  /* 0x00000026ff007c0c */ /* 0x000fe2000bf45070 */
[----:B------:R-:W-:Y:S01]  /*54e0*/  UISETP.NE.U32.AND UP1, UPT, UR44, URZ, UPT ;  /* 0x000000ff2c00728c */ /* 0x000fe2000bf25070 */
[----:B------:R-:W-:Y:S01]  /*54f0*/  ISETP.NE.AND.EX P4, PT, R83, RZ, PT, P4 ;  /* 0x000000ff5300720c */ /* 0x000fe20003f85340 */
[----:B------:R-:W-:Y:S01]  /*5500*/  UPLOP3.LUT UP0, UPT, UPT, UPT, UPT, 0x40, 0x4 ;  /* 0x000000000004789c */ /* 0x000fe20003f0e870 */
[----:B------:R-:W-:Y:S01]  /*5510*/  ISETP.NE.AND.EX P2, PT, RZ, UR39, PT, P2 ;  /* 0x00000027ff007c0c */ /* 0x000fe2000bf45320 */
[----:B------:R-:W-:Y:S01]  /*5520*/  UISETP.NE.AND.EX UP1, UPT, UR45, URZ, UPT, UP1 ;  /* 0x000000ff2d00728c */ /* 0x000fe2000bf25310 */
[----:B------:R-:W-:Y:S04]  /*5530*/  PLOP3.LUT P1, PT, PT, PT, UP2, 0x80, 0x8 ;  /* 0x000000000008781c */ /* 0x000fe80003f2f028 */
[----:B------:R-:W-:Y:S06]  /*5540*/  @UP2 UPLOP3.LUT UP0, UPT, UPT, UPT, UP1, 0x80, 0x8 ;  /* 0x000000000008289c */ /* 0x000fec0003f0f010 */
[----:B------:R-:W-:Y:S01]  /*5550*/  PLOP3.LUT P0, PT, PT, PT, UP0, 0x80, 0x8 ;  /* 0x000000000008781c */ /* 0x000fe20003f0f008 */
[----:B------:R-:W-:Y:S01]  /*5560*/  @!UPT UIADD3 URZ, UPT, UPT, URZ, URZ, URZ ;  /* 0x000000fffffff290 */ /* 0x000fe2000fffe0ff */
[----:B------:R-:W-:Y:S11]  /*5570*/  BRA.U !UP1, `(.L_x_83) ;  /* 0x0000000109387547 */ /* 0x000ff6000b800000 */
[----:B------:R-:W-:Y:S01]  /*5580*/  UISETP.NE.U32.AND UP0, UPT, UR38, URZ, UPT ;  /* 0x000000ff2600728c */ /* 0x000fe2000bf05070 */
[----:B------:R-:W-:Y:S02]  /*5590*/  HFMA2 R0, -RZ, RZ, 0, 5.9604644775390625e-08 ;  /* 0x00000001ff007431 */ /* 0x000fe400000001ff */
[----:B------:R-:W-:Y:S01]  /*55a0*/  IMAD.MOV.U32 R88, RZ, RZ, 0x1 ;  /* 0x00000001ff587424 */ /* 0x000fe200078e00ff */
[----:B------:R-:W-:Y:S06]  /*55b0*/  UISETP.NE.AND.EX UP0, UPT, UR39, URZ, UPT, UP0 ;  /* 0x000000ff2700728c */ /* 0x000fec000bf05300 */
[----:B------:R-:W-:Y:S05]  /*55c0*/  PLOP3.LUT P3, PT, PT, PT, UP0, 0x80, 0x8 ;  /* 0x000000000008781c */ /* 0x000fea0003f6f008 */
[----:B------:R-:W1:Y:S01]  /*55d0*/  @UP0 LDCU.64 UR6, c[0x0][0x888] ;  /* 0x00011100ff0607ac */ /* 0x000e620008000a00 */
[----:B------:R-:W-:Y:S07]  /*55e0*/  @UP0 UIMAD UR4, UR36, UR44, URZ ;  /* 0x0000002c240402a4 */ /* 0x000fee000f8e02ff */
[----:B------:R-:W-:Y:S01]  /*55f0*/  @!P3 PRMT R88, R0, 0x7610, R88 ;  /* 0x000076100058b816 */ /* 0x000fe20000000058 */
[----:B-1----:R-:W-:Y:S03]  /*5600*/  @UP0 UIMAD.WIDE UR6, UR4, 0x4, UR6 ;  /* 0x00000004040608a5 */ /* 0x002fe6000f8e0206 */
[----:B------:R-:W1:Y:S03]  /*5610*/  @!UP0 LDCU UR4, c[0x0][0x880] ;  /* 0x00011000ff0487ac */ /* 0x000e660008000800 */
[----:B------:R-:W-:Y:S01]  /*5620*/  IMAD.U32 R2, RZ, RZ, UR6 ;  /* 0x00000006ff027e24 */ /* 0x000fe2000f8e00ff */
[----:B------:R-:W-:Y:S05]  /*5630*/  MOV R3, UR7 ;  /* 0x0000000700037c02 */ /* 0x000fea0008000f00 */
[----:B-----5:R2:W5:Y:S02]  /*5640*/  @P3 LDG.E R49, desc[UR46][R2.64] ;  /* 0x0000002e02313981 */ /* 0x020564000c1e1900 */
[----:B-12---:R-:W-:Y:S02]  /*5650*/  @!P3 IMAD.U32 R49, RZ, RZ, UR4 ;  /* 0x00000004ff31be24 */ /* 0x006fe4000f8e00ff */
.L_x_83:
[----:B------:R-:W-:Y:S05]  /*5660*/  @!P4 BRA `(.L_x_84) ;  /* 0x000000000020c947 */ /* 0x000fea0003800000 */
[----:B------:R-:W-:Y:S04]  /*5670*/  ISETP.NE.U32.AND P3, PT, R80, RZ, PT ;  /* 0x000000ff5000720c */ /* 0x000fe80003f65070 */
[----:B------:R-:W-:Y:S11]  /*5680*/  ISETP.NE.AND.EX P3, PT, R81, RZ, PT, P3 ;  /* 0x000000ff5100720c */ /* 0x000ff60003f65330 */
[----:B------:R-:W-:Y:S02]  /*5690*/  @!UPT UIADD3 URZ, UPT, UPT, URZ, URZ, URZ ;  /* 0x000000fffffff290 */ /* 0x000fe4000fffe0ff */
[----:B------:R-:W1:Y:S01]  /*56a0*/  @P3 LDC.64 R2, c[0x0][0x8a8] ;  /* 0x00022a00ff023b82 */ /* 0x000e620000000a00 */
[----:B------:R-:W-:Y:S04]  /*56b0*/  @P3 IMAD R0, R82, UR36, RZ ;  /* 0x0000002452003c24 */ /* 0x000fe8000f8e02ff */
[----:B-1----:R-:W-:Y:S05]  /*56c0*/  @P3 IMAD.WIDE R2, R0, 0x4, R2 ;  /* 0x0000000400023825 */ /* 0x002fea00078e0202 */
[----:B-----5:R1:W5:Y:S02]  /*56d0*/  @P3 LDG.E R47, desc[UR46][R2.64] ;  /* 0x0000002e022f3981 */ /* 0x020364000c1e1900 */
[----:B-1----:R-:W2:Y:S02]  /*56e0*/  @!P3 LDC R47, c[0x0][0x8a0] ;  /* 0x00022800ff2fbb82 */ /* 0x002ea40000000800 */
.L_x_84:
[----:B-----5:R-:W-:Y:S01]  /*56f0*/  FSETP.NEU.AND P3, PT, R49, RZ, PT ;  /* 0x000000ff3100720b */ /* 0x020fe20003f6d000 */
[----:B------:R-:W-:Y:S01]  /*5700*/  ULOP3.LUT UR4, UR51, 0x1, URZ, 0x3c, !UPT ;  /* 0x0000000133047892 */ /* 0x000fe2000f8e3cff */
[----:B------:R-:W-:Y:S01]  /*5710*/  SEL R4, RZ, 0xffffffff, P2 ;  /* 0xffffffffff047807 */ /* 0x000fe20001000000 */
[----:B------:R-:W-:Y:S01]  /*5720*/  IMAD.U32 R72, RZ, RZ, UR56 ;  /* 0x00000038ff487e24 */ /* 0x000fe2000f8e00ff */
[----:B------:R-:W-:Y:S01]  /*5730*/  @P1 LOP3.LUT P2, RZ, R88, 0xff, RZ, 0xc0, !PT ;  /* 0x000000ff58ff1812 */ /* 0x000fe2000784c0ff */
[----:B------:R-:W-:Y:S01]  /*5740*/  IMAD.SHL.U32 R106, R94, 0x10, RZ ;  /* 0x000000105e6a7824 */ /* 0x000fe200078e00ff */
[----:B------:R-:W-:Y:S01]  /*5750*/  @P1 SEL R0, RZ, 0xffffffff, P3 ;  /* 0xffffffffff001807 */ /* 0x000fe20001800000 */
[----:B------:R-:W-:Y:S01]  /*5760*/  IMAD.U32 R107, RZ, RZ, UR4 ;  /* 0x00000004ff6b7e24 */ /* 0x000fe2000f8e00ff */
[----:B------:R-:W-:Y:S01]  /*5770*/  LEA R73, R45, UR48, 0x3 ;  /* 0x000000302d497c11 */ /* 0x000fe2000f8e18ff */
[----:B------:R-:W-:Y:S01]  /*5780*/  IMAD.SHL.U32 R72, R72, 0x2000, RZ ;  /* 0x0000200048487824 */ /* 0x000fe200078e00ff */
[----:B------:R-:W-:Y:S01]  /*5790*/  @P0 SEL R0, R4, R0, !P2 ;  /* 0x0000000004000207 */ /* 0x000fe20005000000 */
[----:B------:R-:W-:Y:S01]  /*57a0*/  IMAD.SHL.U32 R105, R93, 0x10, RZ ;  /* 0x000000105d697824 */ /* 0x000fe200078e00ff */
[----:B------:R-:W-:Y:S01]  /*57b0*/  PLOP3.LUT P2, PT, PT, PT, UP1, 0x80, 0x8 ;  /* 0x000000000008781c */ /* 0x000fe20003f4f018 */
[----:B------:R-:W-:Y:S01]  /*57c0*/  IMAD.IADD R67, R99, 0x1, R72 ;  /* 0x0000000163437824 */ /* 0x000fe200078e0248 */
[----:B------:R-:W-:Y:S01]  /*57d0*/  @P1 LOP3.LUT R0, R0, 0x1, RZ, 0xc0, !PT ;  /* 0x0000000100001812 */ /* 0x000fe200078ec0ff */
[----:B------:R-:W-:Y:S01]  /*57e0*/  BSSY B1, `(.L_x_85) ;  /* 0x0000039000017945 */ /* 0x000fe20003800000 */
[----:B------:R-:W-:Y:S01]  /*57f0*/  LOP3.LUT P4, R102, R88, 0xff, RZ, 0xc0, !PT ;  /* 0x000000ff58667812 */ /* 0x000fe2000788c0ff */
[----:B------:R-:W-:Y:S01]  /*5800*/  IMAD.IADD R66, R67, 0x1, R106 ;  /* 0x0000000143427824 */ /* 0x000fe200078e026a */
[----:B------:R-:W-:Y:S01]  /*5810*/  ISETP.NE.U32.OR P5, PT, R0, 0x1, !P1 ;  /* 0x000000010000780c */ /* 0x000fe20004fa5470 */
[----:B------:R-:W-:Y:S01]  /*5820*/  IMAD.U32 R0, RZ, RZ, UR56 ;  /* 0x00000038ff007e24 */ /* 0x000fe2000f8e00ff */
[----:B------:R-:W-:Y:S01]  /*5830*/  SEL R3, RZ, 0xffffffff, P3 ;  /* 0xffffffffff037807 */ /* 0x000fe20001800000 */
[----:B------:R-:W-:Y:S01]  /*5840*/  IMAD.MOV.U32 R75, RZ, RZ, 0x1 ;  /* 0x00000001ff4b7424 */ /* 0x000fe200078e00ff */
[----:B------:R-:W-:Y:S01]  /*5850*/  P2R R104, PR, RZ, 0x20 ;  /* 0x00000020ff687803 */ /* 0x000fe20000000000 */
[----:B------:R-:W-:Y:S01]  /*5860*/  IMAD R48, R45, 0x40, R46 ;  /* 0x000000402d307824 */ /* 0x000fe200078e022e */
[----:B------:R-:W-:Y:S01]  /*5870*/  LEA R0, R0, UR48, 0x3 ;  /* 0x0000003000007c11 */ /* 0x000fe2000f8e18ff */
[----:B------:R-:W-:Y:S01]  /*5880*/  IMAD.U32 R74, RZ, RZ, UR56 ;  /* 0x00000038ff4a7e24 */ /* 0x000fe2000f8e00ff */
[----:B------:R-:W-:Y:S02]  /*5890*/  @P2 SEL R3, R4, R3, !P4 ;  /* 0x0000000304032207 */ /* 0x000fe40006000000 */
[----:B------:R-:W-:Y:S02]  /*58a0*/  CS2R R78, SRZ ;  /* 0x00000000004e7805 */ /* 0x000fe4000001ff00 */
[----:B------:R-:W-:Y:S02]  /*58b0*/  CS2R R76, SRZ ;  /* 0x00000000004c7805 */ /* 0x000fe4000001ff00 */
[----:B------:R-:W-:Y:S02]  /*58c0*/  CS2R R70, SRZ ;  /* 0x0000000000467805 */ /* 0x000fe4000001ff00 */
[----:B------:R-:W-:Y:S02]  /*58d0*/  LOP3.LUT R3, R3, 0x1, RZ, 0xc0, !PT ;  /* 0x0000000103037812 */ /* 0x000fe400078ec0ff */
[----:B------:R-:W-:Y:S02]  /*58e0*/  CS2R R68, SRZ ;  /* 0x0000000000447805 */ /* 0x000fe4000001ff00 */
[----:B------:R-:W-:Y:S02]  /*58f0*/  @P5 SHF.L.U32 R2, R107, 0x1f, RZ ;  /* 0x0000001f6b025819 */ /* 0x000fe400000006ff */
[----:B------:R-:W-:Y:S02]  /*5900*/  CS2R R62, SRZ ;  /* 0x00000000003e7805 */ /* 0x000fe4000001ff00 */
[----:B------:R-:W-:Y:S02]  /*5910*/  ISETP.NE.U32.AND P2, PT, R3, 0x1, PT ;  /* 0x000000010300780c */ /* 0x000fe40003f45070 */
[----:B------:R-:W-:Y:S01]  /*5920*/  CS2R R60, SRZ ;  /* 0x00000000003c7805 */ /* 0x000fe2000001ff00 */
[----:B------:R1:W3:Y:S01]  /*5930*/  @P5 SYNCS.PHASECHK.TRANS64.TRYWAIT P1, [R0+URZ+0x30], R2 ;  /* 0x00003002000055a7 */ /* 0x0002e200080211ff */
[----:B------:R-:W-:Y:S02]  /*5940*/  CS2R R58, SRZ ;  /* 0x00000000003a7805 */ /* 0x000fe4000001ff00 */
[----:B------:R-:W-:Y:S02]  /*5950*/  P2R R108, PR, RZ, 0x4 ;  /* 0x00000004ff6c7803 */ /* 0x000fe40000000000 */
[----:B------:R-:W-:Y:S01]  /*5960*/  CS2R R56, SRZ ;  /* 0x0000000000387805 */ /* 0x000fe2000001ff00 */
[----:B------:R-:W-:Y:S02]  /*5970*/  IMAD.IADD R65, R67, 0x1, R105 ;  /* 0x0000000143417824 */ /* 0x000fe400078e0269 */
[----:B------:R-:W-:Y:S01]  /*5980*/  IMAD.IADD R64, R98, 0x1, R66 ;  /* 0x0000000162407824 */ /* 0x000fe200078e0242 */
[----:B-1----:R-:W-:Y:S04]  /*5990*/  SHF.L.U32 R2, R97, 0x1f, RZ ;  /* 0x0000001f61027819 */ /* 0x002fe800000006ff */
[----:B------:R1:W4:Y:S01]  /*59a0*/  SYNCS.PHASECHK.TRANS64.TRYWAIT P0, [R73+URZ+0x90], R2 ;  /* 0x00009002490075a7 */ /* 0x00032200080011ff */
[----:B---3--:R-:W-:Y:S01]  /*59b0*/  @P5 SEL R75, RZ, 0x1, !P1 ;  /* 0x00000001ff4b5807 */ /* 0x008fe20004800000 */
[----:B-1----:R-:W-:Y:S06]  /*59c0*/  @!P5 BRA `(.L_x_86) ;  /* 0x000000000068d947 */ /* 0x002fec0003800000 */
[----:B------:R-:W-:Y:S01]  /*59d0*/  ISETP.NE.AND P1, PT, R75, RZ, PT ;  /* 0x000000ff4b00720c */ /* 0x000fe20003f25270 */
[----:B------:R-:W-:Y:S01]  /*59e0*/  BSSY B0, `(.L_x_87) ;  /* 0x000000d000007945 */ /* 0x000fe20003800000 */
[----:B------:R-:W-:Y:S02]  /*59f0*/  CS2R R58, SRZ ;  /* 0x00000000003a7805 */ /* 0x000fe4000001ff00 */
[----:B------:R-:W-:Y:S02]  /*5a00*/  CS2R R56, SRZ ;  /* 0x0000000000387805 */ /* 0x000fe4000001ff00 */
[----:B------:R-:W-:Y:S02]  /*5a10*/  CS2R R62, SRZ ;  /* 0x00000000003e7805 */ /* 0x000fe4000001ff00 */
[----:B------:R-:W-:Y:S02]  /*5a20*/  CS2R R60, SRZ ;  /* 0x00000000003c7805 */ /* 0x000fe4000001ff00 */
[----:B------:R-:W-:Y:S02]  /*5a30*/  CS2R R70, SRZ ;  /* 0x0000000000467805 */ /* 0x000fe4000001ff00 */
[----:B------:R-:W-:Y:S02]  /*5a40*/  CS2R R68, SRZ ;  /* 0x0000000000447805 */ /* 0x000fe4000001ff00 */
[----:B------:R-:W-:Y:S02]  /*5a50*/  CS2R R78, SRZ ;  /* 0x00000000004e7805 */ /* 0x000fe4000001ff00 */
[----:B------:R-:W-:Y:S01]  /*5a60*/  CS2R R76, SRZ ;  /* 0x00000000004c7805 */ /* 0x000fe2000001ff00 */
[----:B------:R-:W-:Y:S06]  /*5a70*/  @P1 BRA `(.L_x_88) ;  /* 0x00000000000c1947 */ /* 0x000fec0003800000 */
[----:B------:R-:W-:Y:S04]  /*5a80*/  SHF.L.U32 R3, R107, 0x1f, RZ ;  /* 0x0000001f6b037819 */ /* 0x000fe800000006ff */
[----:B------:R-:W1:Y:S02]  /*5a90*/  SYNCS.PHASECHK.TRANS64.TRYWAIT P1, [R0+URZ+0x30], R3 ;  /* 0x00003003000075a7 */ /* 0x000e6400080211ff */
[----:B-1----:R-:W-:Y:S05]  /*5aa0*/  @!P1 BRA `(.L_x_89) ;  /* 0x0000002400309947 */ /* 0x002fea0003800000 */
.L_x_88:
[----:B------:R-:W-:Y:S05]  /*5ab0*/  BSYNC B0 ;  /* 0x0000000000007941 */ /* 0x000fea0003800000 */
.L_x_87:
[----:B------:R-:W-:Y:S01]  /*5ac0*/  ISETP.NE.AND P1, PT, R108, RZ, PT ;  /* 0x000000ff6c00720c */ /* 0x000fe20003f25270 */
[----:B------:R-:W-:Y:S04]  /*5ad0*/  UIADD3 UR5, UPT, UPT, UR56, 0x1, URZ ;  /* 0x0000000138057890 */ /* 0x000fe8000fffe0ff */
[----:B------:R-:W-:Y:S04]  /*5ae0*/  UISETP.NE.AND UP0, UPT, UR5, 0x3, UPT ;  /* 0x000000030500788c */ /* 0x000fe8000bf05270 */
[----:B------:R-:W-:Y:S02]  /*5af0*/  USEL UR4, URZ, 0x1, UP0 ;  /* 0x00000001ff047887 */ /* 0x000fe40008000000 */
[----:B------:R-:W-:Y:S02]  /*5b00*/  USEL UR5, UR5, URZ, UP0 ;  /* 0x000000ff05057287 */ /* 0x000fe40008000000 */
[----:B------:R3:W1:Y:S02]  /*5b10*/  @P1 LDS.128 R56, [R67] ;  /* 0x0000000043381984 */ /* 0x0006640000000c00 */
[----:B------:R-:W-:Y:S02]  /*5b20*/  LOP3.LUT R107, R107, UR4, RZ, 0x3c, !PT ;  /* 0x000000046b6b7c12 */ /* 0x000fe4000f8e3cff */
[----:B------:R3:W1:Y:S01]  /*5b30*/  @P1 LDS.128 R60, [R66+0x10] ;  /* 0x00001000423c1984 */ /* 0x0006620000000c00 */
[----:B------:R-:W-:Y:S03]  /*5b40*/  IMAD.U32 R74, RZ, RZ, UR5 ;  /* 0x00000005ff4a7e24 */ /* 0x000fe6000f8e00ff */
[----:B------:R3:W1:Y:S04]  /*5b50*/  @P1 LDS.128 R68, [R65+0x20] ;  /* 0x0000200041441984 */ /* 0x0006680000000c00 */
[----:B------:R3:W1:Y:S02]  /*5b60*/  @P1 LDS.128 R76, [R64+0x10] ;  /* 0x00001000404c1984 */ /* 0x0006640000000c00 */
.L_x_86:
[----:B------:R-:W-:Y:S05]  /*5b70*/  BSYNC B1 ;  /* 0x0000000000017941 */ /* 0x000fea0003800000 */
.L_x_85:
[----:B-1----:R-:W-:Y:S04]  /*5b80*/  SHF.R.U32.HI R0, RZ, 0x15, R48 ;  /* 0x00000015ff007819 */ /* 0x002fe80000011630 */
[----:B------:R-:W-:Y:S01]  /*5b90*/  LOP3.LUT P1, RZ, R0, 0x3, R92, 0x48, !PT ;  /* 0x0000000300ff7812 */ /* 0x000fe2000782485c */
[----:B------:R-:W-:Y:S01]  /*5ba0*/  @!UPT UIADD3 URZ, UPT, UPT, URZ, URZ, URZ ;  /* 0x000000fffffff290 */ /* 0x000fe2000fffe0ff */
[----:B----4-:R-:W-:Y:S11]  /*5bb0*/  @P0 BRA `(.L_x_90) ;  /* 0x0000000000080947 */ /* 0x010ff60003800000 */
[----:B------:R-:W1:Y:S02]  /*5bc0*/  SYNCS.PHASECHK.TRANS64.TRYWAIT P0, [R73+URZ+0x90], R2 ;  /* 0x00009002490075a7 */ /* 0x000e6400080011ff */
[----:B-1----:R-:W-:Y:S05]  /*5bd0*/  @!P0 BRA `(.L_x_91) ;  /* 0x0000002000f88947 */ /* 0x002fea0003800000 */
.L_x_90:
[----:B------:R-:W-:Y:S05]  /*5be0*/  @!P1 BRA `(.L_x_92) ;  /* 0x0000000000409947 */ /* 0x000fea0003800000 */
[----:B------:R-:W4:Y:S01]  /*5bf0*/  LDCU.64 UR8, c[0x4][0x70] ;  /* 0x01000e00ff0877ac */ /* 0x000f220008000a00 */
[----:B------:R-:W-:Y:S01]  /*5c00*/  MOV R3, 0x0 ;  /* 0x0000000000037802 */ /* 0x000fe20000000f00 */
[----:B------:R-:W-:Y:S02]  /*5c10*/  HFMA2 R12, -RZ, RZ, 0, 5.9604644775390625e-08 ;  /* 0x00000001ff0c7431 */ /* 0x000fe400000001ff */
[----:B------:R-:W-:Y:S02]  /*5c20*/  IMAD.MOV.U32 R8, RZ, RZ, 0x192 ;  /* 0x00000192ff087424 */ /* 0x000fe400078e00ff */
[----:B------:R-:W-:Y:S01]  /*5c30*/  IMAD.MOV.U32 R13, RZ, RZ, RZ ;  /* 0x000000ffff0d7224 */ /* 0x000fe200078e00ff */
[----:B------:R-:W5:Y:S01]  /*5c40*/  LDCU.64 UR6, c[0x4][0x78] ;  /* 0x01000f00ff0677ac */ /* 0x000f620008000a00 */
[----:B-1----:R-:W1:Y:S01]  /*5c50*/  LDC.64 R2, c[0x4][R3] ;  /* 0x0100000003027b82 */ /* 0x002e620000000a00 */
[----:B------:R-:W2:Y:S01]  /*5c60*/  LDCU.64 UR4, c[0x4][0x10] ;  /* 0x01000200ff0477ac */ /* 0x000ea20008000a00 */
[----:B----4-:R-:W-:Y:S01]  /*5c70*/  MOV R5, UR9 ;  /* 0x0000000900057c02 */ /* 0x010fe20008000f00 */
[----:B------:R-:W-:Y:S01]  /*5c80*/  IMAD.U32 R4, RZ, RZ, UR8 ;  /* 0x00000008ff047e24 */ /* 0x000fe2000f8e00ff */
[----:B-----5:R-:W-:Y:S01]  /*5c90*/  MOV R7, UR7 ;  /* 0x0000000700077c02 */ /* 0x020fe20008000f00 */
[----:B------:R-:W-:Y:S01]  /*5ca0*/  IMAD.U32 R6, RZ, RZ, UR6 ;  /* 0x00000006ff067e24 */ /* 0x000fe2000f8e00ff */
[----:B--2---:R-:W-:Y:S01]  /*5cb0*/  MOV R11, UR5 ;  /* 0x00000005000b7c02 */ /* 0x004fe20008000f00 */
[----:B------:R-:W-:Y:S02]  /*5cc0*/  IMAD.U32 R10, RZ, RZ, UR4 ;  /* 0x00000004ff0a7e24 */ /* 0x000fe4000f8e00ff */
[----:B------:R-:W-:Y:S07]  /*5cd0*/  LEPC R20, `(.L_x_92) ;  /* 0x000000001014794e */ /* 0x000fee0000000000 */
[----:B-1-3--:R-:W-:Y:S05]  /*5ce0*/  CALL.ABS.NOINC R2 ;  /* 0x0000000002007343 */ /* 0x00afea0003c00000 */
.L_x_92:
[----:B------:R-:W-:Y:S01]  /*5cf0*/  SHF.L.U32 R50, R56, 0x10, RZ ;  /* 0x0000001038327819 */ /* 0x000fe200000006ff */
[----:B------:R-:W-:Y:S05]  /*5d00*/  WARPSYNC.ALL ;  /* 0x0000000000007948 */ /* 0x000fea0003800000 */
[----:B------:R-:W-:Y:S01]  /*5d10*/  R2UR UR4, R48 ;  /* 0x00000000300472ca */ /* 0x000fe200000e0000 */
[----:B------:R-:W-:Y:S01]  /*5d20*/  BSSY.RECONVERGENT B0, `(.L_x_93) ;  /* 0x0000085000007945 */ /* 0x000fe20003800200 */
[----:B------:R-:W-:Y:S02]  /*5d30*/  LOP3.LUT R51, R56, 0xffff0000, RZ, 0xc0, !PT ;  /* 0xffff000038337812 */ /* 0x000fe400078ec0ff */
[----:B------:R-:W-:Y:S02]  /*5d40*/  SHF.L.U32 R52, R57, 0x10, RZ ;  /* 0x0000001039347819 */ /* 0x000fe400000006ff */
[----:B------:R-:W-:Y:S07]  /*5d50*/  ISETP.NE.AND P0, PT, R100, RZ, PT ;  /* 0x000000ff6400720c */ /* 0x000fee0003f05270 */
[----:B------:R-:W2:Y:S02]  /*5d60*/  LDTM.x32 R4, tmem[UR4] ;  /* 0x00000004000479ee */ /* 0x000ea400082c0000 */
[C---:B--2---:R-:W-:Y:S01]  /*5d70*/  FMUL R0, R47.reuse, R4 ;  /* 0x000000042f007220 */ /* 0x044fe20000400000 */
[C---:B-1----:R-:W-:Y:S01]  /*5d80*/  FMUL R2, R47.reuse, R5 ;  /* 0x000000052f027220 */ /* 0x042fe20000400000 */
[C---:B------:R-:W-:Y:S01]  /*5d90*/  FMUL R4, R47.reuse, R8 ;  /* 0x000000082f047220 */ /* 0x040fe20000400000 */
[C---:B------:R-:W-:Y:S01]  /*5da0*/  FMUL R3, R47.reuse, R6 ;  /* 0x000000062f037220 */ /* 0x040fe20000400000 */
[C---:B------:R-:W-:Y:S01]  /*5db0*/  FMUL R5, R47.reuse, R9 ;  /* 0x000000092f057220 */ /* 0x040fe20000400000 */
[C---:B------:R-:W-:Y:S01]  /*5dc0*/  FMUL R8, R47.reuse, R12 ;  /* 0x0000000c2f087220 */ /* 0x040fe20000400000 */
[C---:B------:R-:W-:Y:S01]  /*5dd0*/  FMUL R6, R47.reuse, R10 ;  /* 0x0000000a2f067220 */ /* 0x040fe20000400000 */
[C---:B------:R-:W-:Y:S01]  /*5de0*/  FMUL R9, R47.reuse, R13 ;  /* 0x0000000d2f097220 */ /* 0x040fe20000400000 */
[----:B------:R-:W-:Y:S01]  /*5df0*/  FMUL R12, R47, R16 ;  /* 0x000000102f0c7220 */ /* 0x000fe20000400000 */
[----:B------:R-:W-:Y:S01]  /*5e00*/  FFMA R0, R49, R50, R0 ;  /* 0x0000003231007223 */ /* 0x000fe20000000000 */
[C---:B------:R-:W-:Y:S01]  /*5e10*/  FMUL R10, R47.reuse, R14 ;  /* 0x0000000e2f0a7220 */ /* 0x040fe20000400000 */
[C---:B------:R-:W-:Y:S01]  /*5e20*/  FMUL R13, R47.reuse, R17 ;  /* 0x000000112f0d7220 */ /* 0x040fe20000400000 */
[----:B------:R-:W-:Y:S01]  /*5e30*/  FMUL R16, R47, R20 ;  /* 0x000000142f107220 */ /* 0x000fe20000400000 */
[----:B------:R-:W-:Y:S01]  /*5e40*/  FFMA R2, R49, R51, R2 ;  /* 0x0000003331027223 */ /* 0x000fe20000000002 */
[C---:B------:R-:W-:Y:S01]  /*5e50*/  FMUL R14, R47.reuse, R18 ;  /* 0x000000122f0e7220 */ /* 0x040fe20000400000 */
[C---:B------:R-:W-:Y:S01]  /*5e60*/  FMUL R17, R47.reuse, R21 ;  /* 0x000000152f117220 */ /* 0x040fe20000400000 */
[C---:B------:R-:W-:Y:S01]  /*5e70*/  FMUL R20, R47.reuse, R24 ;  /* 0x000000182f147220 */ /* 0x040fe20000400000 */
[C---:B------:R-:W-:Y:S01]  /*5e80*/  FMUL R18, R47.reuse, R22 ;  /* 0x000000162f127220 */ /* 0x040fe20000400000 */
[C---:B------:R-:W-:Y:S01]  /*5e90*/  FMUL R21, R47.reuse, R25 ;  /* 0x000000192f157220 */ /* 0x040fe20000400000 */
[C---:B------:R-:W-:Y:S01]  /*5ea0*/  FMUL R24, R47.reuse, R28 ;  /* 0x0000001c2f187220 */ /* 0x040fe20000400000 */
[C---:B------:R-:W-:Y:S01]  /*5eb0*/  FMUL R22, R47.reuse, R26 ;  /* 0x0000001a2f167220 */ /* 0x040fe20000400000 */
[C---:B------:R-:W-:Y:S01]  /*5ec0*/  FMUL R25, R47.reuse, R29 ;  /* 0x0000001d2f197220 */ /* 0x040fe20000400000 */
[----:B------:R-:W-:Y:S01]  /*5ed0*/  FMUL R28, R47, R32 ;  /* 0x000000202f1c7220 */ /* 0x000fe20000400000 */
[----:B------:R-:W-:Y:S01]  /*5ee0*/  LOP3.LUT R32, R57, 0xffff0000, RZ, 0xc0, !PT ;  /* 0xffff000039207812 */ /* 0x000fe200078ec0ff */
[C---:B------:R-:W-:Y:S01]  /*5ef0*/  FMUL R26, R47.reuse, R30 ;  /* 0x0000001e2f1a7220 */ /* 0x040fe20000400000 */
[----:B------:R-:W-:Y:S01]  /*5f00*/  FMUL R29, R47, R33 ;  /* 0x000000212f1d7220 */ /* 0x000fe20000400000 */
[----:B------:R-:W-:Y:S01]  /*5f10*/  SHF.L.U32 R33, R58, 0x10, RZ ;  /* 0x000000103a217819 */ /* 0x000fe200000006ff */
[----:B------:R-:W-:Y:S01]  /*5f20*/  FFMA R3, R49, R52, R3 ;  /* 0x0000003431037223 */ /* 0x000fe20000000003 */
[----:B------:R-:W-:Y:S01]  /*5f30*/  F2FP.BF16.F32.PACK_AB R52, R2, R0 ;  /* 0x000000000234723e */ /* 0x000fe200000010ff */
[----:B------:R-:W-:Y:S01]  /*5f40*/  FMUL R7, R47, R7 ;  /* 0x000000072f077220 */ /* 0x000fe20000400000 */
[----:B------:R-:W-:Y:S01]  /*5f50*/  SHF.L.U32 R0, R59, 0x10, RZ ;  /* 0x000000103b007819 */ /* 0x000fe200000006ff */
[----:B------:R-:W-:Y:S01]  /*5f60*/  FMUL R30, R47, R34 ;  /* 0x000000222f1e7220 */ /* 0x000fe20000400000 */
[----:B------:R-:W-:Y:S01]  /*5f70*/  LOP3.LUT R34, R58, 0xffff0000, RZ, 0xc0, !PT ;  /* 0xffff00003a227812 */ /* 0x000fe200078ec0ff */
[----:B------:R-:W-:Y:S01]  /*5f80*/  FFMA R7, R49, R32, R7 ;  /* 0x0000002031077223 */ /* 0x000fe20000000007 */
[----:B------:R-:W-:Y:S01]  /*5f90*/  LOP3.LUT R2, R59, 0xffff0000, RZ, 0xc0, !PT ;  /* 0xffff00003b027812 */ /* 0x000fe200078ec0ff */
[----:B------:R-:W-:Y:S01]  /*5fa0*/  FFMA R4, R49, R33, R4 ;  /* 0x0000002131047223 */ /* 0x000fe20000000004 */
[----:B------:R-:W-:Y:S01]  /*5fb0*/  FMUL R11, R47, R11 ;  /* 0x0000000b2f0b7220 */ /* 0x000fe20000400000 */
[----:B------:R-:W-:Y:S01]  /*5fc0*/  FFMA R5, R49, R34, R5 ;  /* 0x0000002231057223 */ /* 0x000fe20000000005 */
[----:B------:R-:W-:Y:S01]  /*5fd0*/  F2FP.BF16.F32.PACK_AB R53, R7, R3 ;  /* 0x000000030735723e */ /* 0x000fe200000010ff */
[C---:B------:R-:W-:Y:S01]  /*5fe0*/  FFMA R6, R49.reuse, R0, R6 ;  /* 0x0000000031067223 */ /* 0x040fe20000000006 */
[C---:B------:R-:W-:Y:S01]  /*5ff0*/  SHF.L.U32 R0, R60.reuse, 0x10, RZ ;  /* 0x000000103c007819 */ /* 0x040fe200000006ff */
[----:B------:R-:W-:Y:S01]  /*6000*/  FFMA R11, R49, R2, R11 ;  /* 0x00000002310b7223 */ /* 0x000fe2000000000b */
[----:B------:R-:W-:Y:S01]  /*6010*/  LOP3.LUT R2, R60, 0xffff0000, RZ, 0xc0, !PT ;  /* 0xffff00003c027812 */ /* 0x000fe200078ec0ff */
[----:B------:R-:W-:Y:S01]  /*6020*/  FMUL R15, R47, R15 ;  /* 0x0000000f2f0f7220 */ /* 0x000fe20000400000 */
[----:B------:R-:W-:Y:S01]  /*6030*/  SHF.L.U32 R3, R61, 0x10, RZ ;  /* 0x000000103d037819 */ /* 0x000fe200000006ff */
[----:B------:R-:W-:Y:S01]  /*6040*/  FFMA R8, R49, R0, R8 ;  /* 0x0000000031087223 */ /* 0x000fe20000000008 */
[----:B------:R-:W-:Y:S01]  /*6050*/  LOP3.LUT R0, R61, 0xffff0000, RZ, 0xc0, !PT ;  /* 0xffff00003d007812 */ /* 0x000fe200078ec0ff */
[C---:B------:R-:W-:Y:S01]  /*6060*/  FFMA R9, R49.reuse, R2, R9 ;  /* 0x0000000231097223 */ /* 0x040fe20000000009 */
[C---:B------:R-:W-:Y:S01]  /*6070*/  SHF.L.U32 R2, R62.reuse, 0x10, RZ ;  /* 0x000000103e027819 */ /* 0x040fe200000006ff */
[----:B------:R-:W-:Y:S01]  /*6080*/  FFMA R10, R49, R3, R10 ;  /* 0x00000003310a7223 */ /* 0x000fe2000000000a */
[----:B------:R-:W-:Y:S01]  /*6090*/  SHF.L.U32 R3, R63, 0x10, RZ ;  /* 0x000000103f037819 */ /* 0x000fe200000006ff */
[C---:B------:R-:W-:Y:S01]  /*60a0*/  FFMA R15, R49.reuse, R0, R15 ;  /* 0x00000000310f7223 */ /* 0x040fe2000000000f */
[----:B------:R-:W-:Y:S01]  /*60b0*/  LOP3.LUT R0, R62, 0xffff0000, RZ, 0xc0, !PT ;  /* 0xffff00003e007812 */ /* 0x000fe200078ec0ff */
[----:B------:R-:W-:Y:S01]  /*60c0*/  FFMA R12, R49, R2, R12 ;  /* 0x00000002310c7223 */ /* 0x000fe2000000000c */
[C---:B------:R-:W-:Y:S01]  /*60d0*/  SHF.L.U32 R2, R68.reuse, 0x10, RZ ;  /* 0x0000001044027819 */ /* 0x040fe200000006ff */
[----:B------:R-:W-:Y:S01]  /*60e0*/  FMUL R19, R47, R19 ;  /* 0x000000132f137220 */ /* 0x000fe20000400000 */
[----:B------:R-:W-:Y:S01]  /*60f0*/  F2FP.BF16.F32.PACK_AB R54, R5, R4 ;  /* 0x000000040536723e */ /* 0x000fe200000010ff */
[----:B------:R-:W-:Y:S01]  /*6100*/  FFMA R13, R49, R0, R13 ;  /* 0x00000000310d7223 */ /* 0x000fe2000000000d */
[----:B------:R-:W-:Y:S01]  /*6110*/  LOP3.LUT R0, R63, 0xffff0000, RZ, 0xc0, !PT ;  /* 0xffff00003f007812 */ /* 0x000fe200078ec0ff */
[----:B------:R-:W-:Y:S01]  /*6120*/  FFMA R14, R49, R3, R14 ;  /* 0x00000003310e7223 */ /* 0x000fe2000000000e */
[----:B------:R-:W-:Y:S01]  /*6130*/  LOP3.LUT R3, R68, 0xffff0000, RZ, 0xc0, !PT ;  /* 0xffff000044037812 */ /* 0x000fe200078ec0ff */
[----:B------:R-:W-:Y:S01]  /*6140*/  FMUL R23, R47, R23 ;  /* 0x000000172f177220 */ /* 0x000fe20000400000 */
[----:B------:R-:W-:Y:S01]  /*6150*/  F2FP.BF16.F32.PACK_AB R55, R11, R6 ;  /* 0x000000060b37723e */ /* 0x000fe200000010ff */
[----:B------:R-:W-:Y:S01]  /*6160*/  FFMA R19, R49, R0, R19 ;  /* 0x0000000031137223 */ /* 0x000fe20000000013 */
[----:B------:R-:W-:Y:S01]  /*6170*/  SHF.L.U32 R0, R69, 0x10, RZ ;  /* 0x0000001045007819 */ /* 0x000fe200000006ff */
[----:B------:R-:W-:Y:S01]  /*6180*/  FFMA R16, R49, R2, R16 ;  /* 0x0000000231107223 */ /* 0x000fe20000000010 */
[----:B------:R-:W-:Y:S01]  /*6190*/  LOP3.LUT R2, R69, 0xffff0000, RZ, 0xc0, !PT ;  /* 0xffff000045027812 */ /* 0x000fe200078ec0ff */
[----:B------:R-:W-:Y:S01]  /*61a0*/  FFMA R17, R49, R3, R17 ;  /* 0x0000000331117223 */ /* 0x000fe20000000011 */
[----:B------:R-:W-:Y:S01]  /*61b0*/  SHF.L.U32 R3, R71, 0x10, RZ ;  /* 0x0000001047037819 */ /* 0x000fe200000006ff */
[----:B------:R-:W-:Y:S01]  /*61c0*/  FFMA R18, R49, R0, R18 ;  /* 0x0000000031127223 */ /* 0x000fe20000000012 */
[C---:B------:R-:W-:Y:S01]  /*61d0*/  SHF.L.U32 R0, R70.reuse, 0x10, RZ ;  /* 0x0000001046007819 */ /* 0x040fe200000006ff */
[----:B------:R1:W-:Y:S01]  /*61e0*/  STS.128 [R67], R52 ;  /* 0x0000003443007388 */ /* 0x0003e20000000c00 */
[----:B------:R-:W-:Y:S01]  /*61f0*/  F2FP.BF16.F32.PACK_AB R8, R9, R8 ;  /* 0x000000080908723e */ /* 0x000fe200000010ff */
[C---:B------:R-:W-:Y:S01]  /*6200*/  FFMA R23, R49.reuse, R2, R23 ;  /* 0x0000000231177223 */ /* 0x040fe20000000017 */
[----:B------:R-:W-:Y:S01]  /*6210*/  LOP3.LUT R2, R70, 0xffff0000, RZ, 0xc0, !PT ;  /* 0xffff000046027812 */ /* 0x000fe200078ec0ff */
[----:B------:R-:W-:Y:S01]  /*6220*/  FFMA R20, R49, R0, R20 ;  /* 0x0000000031147223 */ /* 0x000fe20000000014 */
[----:B------:R-:W-:Y:S01]  /*6230*/  LOP3.LUT R0, R71, 0xffff0000, RZ, 0xc0, !PT ;  /* 0xffff000047007812 */ /* 0x000fe200078ec0ff */
[----:B------:R-:W-:Y:S01]  /*6240*/  FMUL R27, R47, R27 ;  /* 0x0000001b2f1b7220 */ /* 0x000fe20000400000 */
[----:B------:R-:W-:Y:S01]  /*6250*/  F2FP.BF16.F32.PACK_AB R9, R15, R10 ;  /* 0x0000000a0f09723e */ /* 0x000fe200000010ff */
[C---:B------:R-:W-:Y:S01]  /*6260*/  FFMA R21, R49.reuse, R2, R21 ;  /* 0x0000000231157223 */ /* 0x040fe20000000015 */
[C---:B------:R-:W-:Y:S01]  /*6270*/  FFMA R22, R49.reuse, R3, R22 ;  /* 0x0000000331167223 */ /* 0x040fe20000000016 */
[----:B------:R-:W-:Y:S01]  /*6280*/  FFMA R27, R49, R0, R27 ;  /* 0x00000000311b7223 */ /* 0x000fe2000000001b */
[C---:B------:R-:W-:Y:S01]  /*6290*/  SHF.L.U32 R2, R76.reuse, 0x10, RZ ;  /* 0x000000104c027819 */ /* 0x040fe200000006ff */
[C---:B------:R-:W-:Y:S01]  /*62a0*/  FMUL R31, R47.reuse, R31 ;  /* 0x0000001f2f1f7220 */ /* 0x040fe20000400000 */
[----:B------:R-:W-:Y:S01]  /*62b0*/  LOP3.LUT R0, R76, 0xffff0000, RZ, 0xc0, !PT ;  /* 0xffff00004c007812 */ /* 0x000fe200078ec0ff */
[----:B------:R-:W-:Y:S01]  /*62c0*/  FMUL R35, R47, R35 ;  /* 0x000000232f237220 */ /* 0x000fe20000400000 */
[----:B------:R-:W-:Y:S01]  /*62d0*/  SHF.L.U32 R3, R77, 0x10, RZ ;  /* 0x000000104d037819 */ /* 0x000fe200000006ff */
[----:B------:R-:W-:Y:S01]  /*62e0*/  FFMA R24, R49, R2, R24 ;  /* 0x0000000231187223 */ /* 0x000fe20000000018 */
[----:B------:R-:W-:Y:S01]  /*62f0*/  F2FP.BF16.F32.PACK_AB R10, R13, R12 ;  /* 0x0000000c0d0a723e */ /* 0x000fe200000010ff */
[----:B------:R-:W-:Y:S01]  /*6300*/  FFMA R25, R49, R0, R25 ;  /* 0x0000000031197223 */ /* 0x000fe20000000019 */
[----:B------:R-:W-:Y:S01]  /*6310*/  F2FP.BF16.F32.PACK_AB R11, R19, R14 ;  /* 0x0000000e130b723e */ /* 0x000fe200000010ff */
[----:B------:R-:W-:Y:S01]  /*6320*/  FFMA R26, R49, R3, R26 ;  /* 0x00000003311a7223 */ /* 0x000fe2000000001a */
[----:B------:R-:W-:Y:S02]  /*6330*/  LOP3.LUT R0, R77, 0xffff0000, RZ, 0xc0, !PT ;  /* 0xffff00004d007812 */ /* 0x000fe400078ec0ff */
[C---:B------:R-:W-:Y:S01]  /*6340*/  SHF.L.U32 R2, R78.reuse, 0x10, RZ ;  /* 0x000000104e027819 */ /* 0x040fe200000006ff */
[----:B------:R1:W-:Y:S01]  /*6350*/  STS.128 [R66+0x10], R8 ;  /* 0x0000100842007388 */ /* 0x0003e20000000c00 */
[----:B------:R-:W-:Y:S01]  /*6360*/  LOP3.LUT R3, R78, 0xffff0000, RZ, 0xc0, !PT ;  /* 0xffff00004e037812 */ /* 0x000fe200078ec0ff */
[----:B------:R-:W-:Y:S01]  /*6370*/  FFMA R31, R49, R0, R31 ;  /* 0x00000000311f7223 */ /* 0x000fe2000000001f */
[----:B------:R-:W-:Y:S01]  /*6380*/  SHF.L.U32 R4, R79, 0x10, RZ ;  /* 0x000000104f047819 */ /* 0x000fe200000006ff */
[----:B------:R-:W-:Y:S01]  /*6390*/  FFMA R28, R49, R2, R28 ;  /* 0x00000002311c7223 */ /* 0x000fe2000000001c */
[----:B------:R-:W-:Y:S01]  /*63a0*/  F2FP.BF16.F32.PACK_AB R16, R17, R16 ;  /* 0x000000101110723e */ /* 0x000fe200000010ff */
[----:B------:R-:W-:Y:S01]  /*63b0*/  FFMA R29, R49, R3, R29 ;  /* 0x00000003311d7223 */ /* 0x000fe2000000001d */
[----:B------:R-:W-:Y:S01]  /*63c0*/  LOP3.LUT R5, R79, 0xffff0000, RZ, 0xc0, !PT ;  /* 0xffff00004f057812 */ /* 0x000fe200078ec0ff */
[----:B------:R-:W-:Y:S01]  /*63d0*/  FFMA R30, R49, R4, R30 ;  /* 0x00000004311e7223 */ /* 0x000fe2000000001e */
[----:B------:R-:W-:Y:S02]  /*63e0*/  F2FP.BF16.F32.PACK_AB R17, R23, R18 ;  /* 0x000000121711723e */ /* 0x000fe400000010ff */
[----:B------:R-:W-:Y:S01]  /*63f0*/  F2FP.BF16.F32.PACK_AB R18, R21, R20 ;  /* 0x000000141512723e */ /* 0x000fe200000010ff */
[----:B------:R-:W-:Y:S01]  /*6400*/  FFMA R35, R49, R5, R35 ;  /* 0x0000000531237223 */ /* 0x000fe20000000023 */
[----:B------:R-:W-:Y:S02]  /*6410*/  F2FP.BF16.F32.PACK_AB R19, R27, R22 ;  /* 0x000000161b13723e */ /* 0x000fe400000010ff */
[----:B------:R-:W-:Y:S02]  /*6420*/  F2FP.BF16.F32.PACK_AB R24, R25, R24 ;  /* 0x000000181918723e */ /* 0x000fe400000010ff */
[----:B------:R-:W-:Y:S01]  /*6430*/  F2FP.BF16.F32.PACK_AB R25, R31, R26 ;  /* 0x0000001a1f19723e */ /* 0x000fe200000010ff */
[----:B------:R1:W-:Y:S01]  /*6440*/  STS.128 [R65+0x20], R16 ;  /* 0x0000201041007388 */ /* 0x0003e20000000c00 */
[----:B------:R-:W-:Y:S02]  /*6450*/  F2FP.BF16.F32.PACK_AB R26, R29, R28 ;  /* 0x0000001c1d1a723e */ /* 0x000fe400000010ff */
[----:B------:R-:W-:Y:S05]  /*6460*/  F2FP.BF16.F32.PACK_AB R27, R35, R30 ;  /* 0x0000001e231b723e */ /* 0x000fea00000010ff */
[----:B------:R1:W-:Y:S01]  /*6470*/  STS.128 [R64+0x10], R24 ;  /* 0x0000101840007388 */ /* 0x0003e20000000c00 */
[----:B------:R-:W-:Y:S01]  /*6480*/  @!PT LDS RZ, [RZ] ;  /* 0x00000000fffff984 */ /* 0x000fe20000000800 */
[----:B------:R-:W-:Y:S01]  /*6490*/  @!PT LDS RZ, [RZ] ;  /* 0x00000000fffff984 */ /* 0x000fe20000000800 */
[----:B------:R-:W-:Y:S01]  /*64a0*/  @!PT LDS RZ, [RZ] ;  /* 0x00000000fffff984 */ /* 0x000fe20000000800 */
[----:B------:R-:W-:Y:S01]  /*64b0*/  @!PT LDS RZ, [RZ] ;  /* 0x00000000fffff984 */ /* 0x000fe20000000800 */
[----:B------:R2:W-:Y:S07]  /*64c0*/  MEMBAR.ALL.CTA ;  /* 0x0000000000007992 */ /* 0x0005ee0000008000 */
[----:B--2---:R-:W2:Y:S02]  /*64d0*/  FENCE.VIEW.ASYNC.S ;  /* 0x00000000000073c6 */ /* 0x004ea40000000000 */
[----:B--2---:R-:W-:Y:S06]  /*64e0*/  BAR.SYNC.DEFER_BLOCKING 0x1, 0x80 ;  /* 0x0042000000007b1d */ /* 0x004fec0000010000 */
[----:B------:R-:W-:Y:S05]  /*64f0*/  @P0 BRA `(.L_x_94) ;  /* 0x00000000001c0947 */ /* 0x000fea0003800000 */
[----:B------:R-:W-:Y:S01]  /*6500*/  R2UR UR4, R72 ;  /* 0x00000000480472ca */ /* 0x000fe200000e0000 */
[----:B------:R-:W-:Y:S01]  /*6510*/  UIADD3 UR6, UP0, UPT, UR54, 0x680, URZ ;  /* 0x0000068036067890 */ /* 0x000fe2000ff1e0ff */
[----:B------:R-:W-:Y:S03]  /*6520*/  UMOV UR43, UR36 ;  /* 0x00000024002b7c82 */ /* 0x000fe60008000000 */
[----:B------:R-:W-:Y:S08]  /*6530*/  UIADD3.X UR7, UPT, UPT, URZ, UR55, URZ, UP0, !UPT ;  /* 0x00000037ff077290 */ /* 0x000ff000087fe4ff */
[----:B------:R-:W-:Y:S09]  /*6540*/  UIADD3 UR40, UPT, UPT, UR48, 0x200, UR4 ;  /* 0x0000020030287890 */ /* 0x000ff2000fffe004 */
[----:B------:R2:W-:Y:S02]  /*6550*/  UTMASTG.3D [UR40], [UR6] ;  /* 0x00000028060073b5 */ /* 0x0005e40008010000 */
[----:B--2---:R0:W-:Y:S02]  /*6560*/  UTMACMDFLUSH ;  /* 0x00000000000079b7 */ /* 0x0041e40000000000 */
.L_x_94:
[----:B------:R-:W-:Y:S05]  /*6570*/  BSYNC.RECONVERGENT B0 ;  /* 0x0000000000007941 */ /* 0x000fea0003800200 */
.L_x_93:
[----:B------:R-:W-:Y:S01]  /*6580*/  UIADD3 UR40, UPT, UPT, UR56, 0x1, URZ ;  /* 0x0000000138287890 */ /* 0x000fe2000fffe0ff */
[----:B------:R-:W-:Y:S03]  /*6590*/  BSSY.RECONVERGENT B0, `(.L_x_95) ;  /* 0x0000005000007945 */ /* 0x000fe60003800200 */
[----:B------:R-:W-:Y:S04]  /*65a0*/  UISETP.NE.AND UP0, UPT, UR40, 0x3, UPT ;  /* 0x000000032800788c */ /* 0x000fe8000bf05270 */
[----:B------:R-:W-:Y:S01]  /*65b0*/  USEL UR43, UR40, URZ, UP0 ;  /* 0x000000ff282b7287 */ /* 0x000fe20008000000 */
[----:B------:R-:W-:Y:S11]  /*65c0*/  @P0 BRA `(.L_x_96) ;  /* 0x0000000000040947 */ /* 0x000ff60003800000 */
[----:B------:R-:W-:Y:S04]  /*65d0*/  DEPBAR.LE SB0, 0x1 ;  /* 0x000080400000791a */ /* 0x000fe80000000000 */
.L_x_96:
[----:B------:R-:W-:Y:S05]  /*65e0*/  BSYNC.RECONVERGENT B0 ;  /* 0x0000000000007941 */ /* 0x000fea0003800200 */
.L_x_95:
[----:B------:R-:W-:Y:S01]  /*65f0*/  BAR.SYNC.DEFER_BLOCKING 0x1, 0x80 ;  /* 0x0042000000007b1d */ /* 0x000fe20000010000 */
[----:B------:R-:W-:Y:S01]  /*6600*/  ISETP.NE.AND P1, PT, R104, RZ, PT ;  /* 0x000000ff6800720c */ /* 0x000fe20003f25270 */
[----:B------:R-:W-:Y:S01]  /*6610*/  UISETP.NE.AND UP0, UPT, UR50, URZ, UPT ;  /* 0x000000ff3200728c */ /* 0x000fe2000bf05270 */
[----:B------:R-:W-:Y:S11]  /*6620*/  LEA R2, R74, UR48, 0x3 ;  /* 0x000000304a027c11 */ /* 0x000ff6000f8e18ff */
[----:B------:R-:W-:Y:S01]  /*6630*/  @P1 SHF.L.U32 R3, R107, 0x1f, RZ ;  /* 0x0000001f6b031819 */ /* 0x000fe200000006ff */
[----:B------:R-:W-:Y:S06]  /*6640*/  BRA.U !UP0, `(.L_x_97) ;  /* 0x0000000108247547 */ /* 0x000fec000b800000 */
[----:B------:R-:W-:Y:S01]  /*6650*/  IMAD.U32 R4, RZ, RZ, UR49 ;  /* 0x00000031ff047e24 */ /* 0x000fe2000f8e00ff */
[----:B------:R-:W-:Y:S01]  /*6660*/  MOV R0, UR37 ;  /* 0x0000002500007c02 */ /* 0x000fe20008000f00 */
[----:B------:R-:W-:Y:S03]  /*6670*/  UIADD3 UR49, UPT, UPT, UR49, 0x1, URZ ;  /* 0x0000000131317890 */ /* 0x000fe6000fffe0ff */
[----:B------:R-:W-:Y:S01]  /*6680*/  @P1 LEA R4, R4, UR48, 0x3 ;  /* 0x0000003004041c11 */ /* 0x000fe2000f8e18ff */
[----:B------:R-:W-:Y:S04]  /*6690*/  UISETP.NE.AND UP0, UPT, UR49, 0x3, UPT ;  /* 0x000000033100788c */ /* 0x000fe8000bf05270 */
[----:B------:R-:W-:Y:S01]  /*66a0*/  @P1 VIADD R4, R4, 0x48 ;  /* 0x0000004804041836 */ /* 0x000fe20000000000 */
[----:B------:R-:W-:Y:S04]  /*66b0*/  USEL UR49, UR49, URZ, UP0 ;  /* 0x000000ff31317287 */ /* 0x000fe80008000000 */
[----:B------:R-:W-:Y:S04]  /*66c0*/  @P1 PRMT R0, R0, 0x654, R4 ;  /* 0x0000065400001816 */ /* 0x000fe80000000004 */
[----:B------:R2:W-:Y:S04]  /*66d0*/  @P1 SYNCS.ARRIVE.TRANS64.RED.A1T0 RZ, [R0+URZ], RZ ;  /* 0x000000ff00ff19a7 */ /* 0x0005e800081004ff */
.L_x_97:
[----:B------:R-:W4:Y:S01]  /*66e0*/  @P1 SYNCS.PHASECHK.TRANS64.TRYWAIT P0, [R2+URZ+0x30], R3 ;  /* 0x00003003020015a7 */ /* 0x000f2200080011ff */
[----:B------:R-:W-:Y:S01]  /*66f0*/  BSSY B1, `(.L_x_98) ;  /* 0x0000015000017945 */ /* 0x000fe20003800000 */
[----:B----4-:R-:W-:Y:S03]  /*6700*/  @P1 SEL R75, RZ, 0x1, !P0 ;  /* 0x00000001ff4b1807 */ /* 0x010fe60004000000 */
[----:B------:R-:W-:Y:S05]  /*6710*/  @!P1 BRA `(.L_x_99) ;  /* 0x0000000000489947 */ /* 0x000fea0003800000 */
[----:B------:R-:W-:Y:S01]  /*6720*/  ISETP.NE.AND P1, PT, R108, RZ, PT ;  /* 0x000000ff6c00720c */ /* 0x000fe20003f25270 */
[----:B------:R-:W-:Y:S01]  /*6730*/  BSSY B0, `(.L_x_100) ;  /* 0x000000a000007945 */ /* 0x000fe20003800000 */
[----:B------:R-:W-:Y:S11]  /*6740*/  ISETP.NE.AND P0, PT, R75, RZ, PT ;  /* 0x000000ff4b00720c */ /* 0x000ff60003f05270 */
[----:B------:R-:W-:Y:S04]  /*6750*/  @P1 IMAD R74, R74, 0x2000, R99 ;  /* 0x000020004a4a1824 */ /* 0x000fe800078e0263 */
[----:B------:R-:W-:Y:S01]  /*6760*/  @P1 IMAD.IADD R4, R106, 0x1, R74 ;  /* 0x000000016a041824 */ /* 0x000fe200078e024a */
[----:B------:R-:W-:Y:S03]  /*6770*/  @P1 IADD3 R3, PT, PT, R105, R74, RZ ;  /* 0x0000004a69031210 */ /* 0x000fe60007ffe0ff */
[----:B--2---:R-:W-:Y:S01]  /*6780*/  @P1 IMAD.IADD R0, R98, 0x1, R4 ;  /* 0x0000000162001824 */ /* 0x004fe200078e0204 */
[----:B------:R-:W-:Y:S06]  /*6790*/  @P0 BRA `(.L_x_101) ;  /* 0x00000000000c0947 */ /* 0x000fec0003800000 */
[----:B------:R-:W-:Y:S04]  /*67a0*/  SHF.L.U32 R107, R107, 0x1f, RZ ;  /* 0x0000001f6b6b7819 */ /* 0x000fe800000006ff */
[----:B------:R-:W2:Y:S02]  /*67b0*/  SYNCS.PHASECHK.TRANS64.TRYWAIT P0, [R2+URZ+0x30], R107 ;  /* 0x0000306b020075a7 */ /* 0x000ea400080011ff */
[----:B--2---:R-:W-:Y:S05]  /*67c0*/  @!P0 BRA `(.L_x_102) ;  /* 0x0000001800108947 */ /* 0x004fea0003800000 */
.L_x_101:
[----:B------:R-:W-:Y:S05]  /*67d0*/  BSYNC B0 ;  /* 0x0000000000007941 */ /* 0x000fea0003800000 */
.L_x_100:
[----:B------:R-:W-:Y:S11]  /*67e0*/  ISETP.NE.AND P0, PT, R108, RZ, PT ;  /* 0x000000ff6c00720c */ /* 0x000ff60003f05270 */
[----:B------:R-:W-:Y:S02]  /*67f0*/  @!UPT UIADD3 URZ, UPT, UPT, URZ, URZ, URZ ;  /* 0x000000fffffff290 */ /* 0x000fe4000fffe0ff */
[----:B------:R4:W1:Y:S04]  /*6800*/  @P0 LDS.128 R56, [R74] ;  /* 0x000000004a380984 */ /* 0x0008680000000c00 */
[----:B------:R4:W1:Y:S04]  /*6810*/  @P0 LDS.128 R68, [R3+0x20] ;  /* 0x0000200003440984 */ /* 0x0008680000000c00 */
[----:B------:R4:W1:Y:S04]  /*6820*/  @P0 LDS.128 R60, [R4+0x10] ;  /* 0x00001000043c0984 */ /* 0x0008680000000c00 */
[----:B------:R4:W1:Y:S02]  /*6830*/  @P0 LDS.128 R76, [R0+0x10] ;  /* 0x00001000004c0984 */ /* 0x0008640000000c00 */
.L_x_99:
[----:B------:R-:W-:Y:S05]  /*6840*/  BSYNC B1 ;  /* 0x0000000000017941 */ /* 0x000fea0003800000 */
.L_x_98:
[----:B--2-4-:R-:W-:Y:S05]  /*6850*/  VIADD R0, R48, 0x20 ;  /* 0x0000002030007836 */ /* 0x014fea0000000000 */
[----:B------:R-:W-:Y:S04]  /*6860*/  SHF.R.U32.HI R0, RZ, 0x15, R0 ;  /* 0x00000015ff007819 */ /* 0x000fe80000011600 */
[----:B------:R-:W-:Y:S11]  /*6870*/  LOP3.LUT P0, RZ, R0, 0x3, R92, 0x48, !PT ;  /* 0x0000000300ff7812 */ /* 0x000ff6000780485c */
[----:B------:R-:W-:Y:S02]  /*6880*/  @!UPT UIADD3 URZ, UPT, UPT, URZ, URZ, URZ ;  /* 0x000000fffffff290 */ /* 0x000fe4000fffe0ff */
[----:B------:R-:W-:Y:S05]  /*6890*/  @!P0 BRA `(.L_x_103) ;  /* 0x0000000000408947 */ /* 0x000fea0003800000 */
[----:B------:R-:W2:Y:S01]  /*68a0*/  LDCU.64 UR8, c[0x4][0x70] ;  /* 0x01000e00ff0877ac */ /* 0x000ea20008000a00 */
[----:B------:R-:W-:Y:S01]  /*68b0*/  MOV R3, 0x0 ;  /* 0x0000000000037802 */ /* 0x000fe20000000f00 */
[----:B------:R-:W-:Y:S02]  /*68c0*/  HFMA2 R12, -RZ, RZ, 0, 5.9604644775390625e-08 ;  /* 0x00000001ff0c7431 */ /* 0x000fe400000001ff */
[----:B-1----:R-:W-:Y:S02]  /*68d0*/  IMAD.MOV.U32 R8, RZ, RZ, 0x192 ;  /* 0x00000192ff087424 */ /* 0x002fe400078e00ff */
[----:B------:R-:W-:Y:S01]  /*68e0*/  IMAD.MOV.U32 R13, RZ, RZ, RZ ;  /* 0x000000ffff0d7224 */ /* 0x000fe200078e00ff */
[----:B------:R-:W1:Y:S01]  /*68f0*/  LDCU.64 UR6, c[0x4][0x78] ;  /* 0x01000f00ff0677ac */ /* 0x000e620008000a00 */
[----:B------:R-:W4:Y:S01]  /*6900*/  LDC.64 R2, c[0x4][R3] ;  /* 0x0100000003027b82 */ /* 0x000f220000000a00 */
[----:B------:R-:W5:Y:S01]  /*6910*/  LDCU.64 UR4, c[0x4][0x10] ;  /* 0x01000200ff0477ac */ /* 0x000f620008000a00 */
[----:B--2---:R-:W-:Y:S01]  /*6920*/  MOV R5, UR9 ;  /* 0x0000000900057c02 */ /* 0x004fe20008000f00 */
[----:B------:R-:W-:Y:S01]  /*6930*/  IMAD.U32 R4, RZ, RZ, UR8 ;  /* 0x00000008ff047e24 */ /* 0x000fe2000f8e00ff */
[----:B-1----:R-:W-:Y:S01]  /*6940*/  MOV R7, UR7 ;  /* 0x0000000700077c02 */ /* 0x002fe20008000f00 */
[----:B------:R-:W-:Y:S01]  /*6950*/  IMAD.U32 R6, RZ, RZ, UR6 ;  /* 0x00000006ff067e24 */ /* 0x000fe2000f8e00ff */
[----:B-----5:R-:W-:Y:S01]  /*6960*/  MOV R11, UR5 ;  /* 0x00000005000b7c02 */ /* 0x020fe20008000f00 */
[----:B------:R-:W-:Y:S02]  /*6970*/  IMAD.U32 R10, RZ, RZ, UR4 ;  /* 0x00000004ff0a7e24 */ /* 0x000fe4000f8e00ff */
[----:B------:R-:W-:Y:S07]  /*6980*/  LEPC R20, `(.L_x_103) ;  /* 0x000000001014794e */ /* 0x000fee0000000000 */
[----:B---34-:R-:W-:Y:S05]  /*6990*/  CALL.ABS.NOINC R2 ;  /* 0x0000000002007343 */ /* 0x018fea0003c00000 */
.L_x_103:
[----:B------:R-:W-:Y:S01]  /*69a0*/  ISETP.NE.AND P0, PT, R100, RZ, PT ;  /* 0x000000ff6400720c */ /* 0x000fe20003f05270 */
[----:B------:R-:W-:Y:S05]  /*69b0*/  WARPSYNC.ALL ;  /* 0x0000000000007948 */ /* 0x000fea0003800000 */
[----:B------:R-:W-:Y:S01]  /*69c0*/  R2UR UR4, R48 ;  /* 0x00000000300472ca */ /* 0x000fe200000e0000 */
[----:B------:R-:W-:Y:S01]  /*69d0*/  USHF.L.U32 UR8, UR43, 0xd, URZ ;  /* 0x0000000d2b087899 */ /* 0x000fe200080006ff */
[----:B------:R-:W-:Y:S01]  /*69e0*/  R2UR UR5, R73 ;  /* 0x00000000490572ca */ /* 0x000fe200000e0000 */
[----:B------:R-:W-:Y:S01]  /*69f0*/  BSSY.RECONVERGENT B0, `(.L_x_104) ;  /* 0x000008e000007945 */ /* 0x000fe20003800200 */
[C---:B-1----:R-:W-:Y:S02]  /*6a00*/  SHF.L.U32 R0, R56.reuse, 0x10, RZ ;  /* 0x0000001038007819 */ /* 0x042fe400000006ff */
[----:B------:R-:W-:Y:S02]  /*6a10*/  LOP3.LUT R2, R56, 0xffff0000, RZ, 0xc0, !PT ;  /* 0xffff000038027812 */ /* 0x000fe400078ec0ff */
[C---:B------:R-:W-:Y:S02]  /*6a20*/  SHF.L.U32 R3, R57.reuse, 0x10, RZ ;  /* 0x0000001039037819 */ /* 0x040fe400000006ff */
[----:B------:R-:W-:Y:S02]  /*6a30*/  LOP3.LUT R48, R57, 0xffff0000, RZ, 0xc0, !PT ;  /* 0xffff000039307812 */ /* 0x000fe400078ec0ff */
[C---:B------:R-:W-:Y:S01]  /*6a40*/  SHF.L.U32 R50, R58.reuse, 0x10, RZ ;  /* 0x000000103a327819 */ /* 0x040fe200000006ff */
[----:B------:R-:W1:Y:S01]  /*6a50*/  LDTM.x32 R4, tmem[UR4+0x20] ;  /* 0x00002004000479ee */ /* 0x000e6200082c0000 */
[----:B------:R-:W-:Y:S01]  /*6a60*/  LOP3.LUT R51, R58, 0xffff0000, RZ, 0xc0, !PT ;  /* 0xffff00003a337812 */ /* 0x000fe200078ec0ff */
[----:B------:R-:W-:Y:S01]  /*6a70*/  NOP ;  /* 0x0000000000007918 */ /* 0x000fe20000000000 */
[C---:B------:R-:W-:Y:S01]  /*6a80*/  SHF.L.U32 R52, R59.reuse, 0x10, RZ ;  /* 0x000000103b347819 */ /* 0x040fe200000006ff */
[----:B------:R-:W-:Y:S01]  /*6a90*/  UIADD3 UR5, UPT, UPT, UR5, 0xb0, URZ ;  /* 0x000000b005057890 */ /* 0x000fe2000fffe0ff */
[----:B------:R-:W-:Y:S02]  /*6aa0*/  LOP3.LUT R53, R59, 0xffff0000, RZ, 0xc0, !PT ;  /* 0xffff00003b357812 */ /* 0x000fe400078ec0ff */
[C---:B------:R-:W-:Y:S01]  /*6ab0*/  SHF.L.U32 R54, R60.reuse, 0x10, RZ ;  /* 0x000000103c367819 */ /* 0x040fe200000006ff */
[----:B------:R-:W-:Y:S01]  /*6ac0*/  UPRMT UR5, UR37, 0x654, UR5 ;  /* 0x0000065425057896 */ /* 0x000fe20008000005 */
[----:B------:R-:W-:Y:S02]  /*6ad0*/  LOP3.LUT R55, R60, 0xffff0000, RZ, 0xc0, !PT ;  /* 0xffff00003c377812 */ /* 0x000fe400078ec0ff */
[C---:B------:R-:W-:Y:S02]  /*6ae0*/  SHF.L.U32 R56, R61.reuse, 0x10, RZ ;  /* 0x000000103d387819 */ /* 0x040fe400000006ff */
[----:B------:R-:W-:Y:S02]  /*6af0*/  LOP3.LUT R57, R61, 0xffff0000, RZ, 0xc0, !PT ;  /* 0xffff00003d397812 */ /* 0x000fe400078ec0ff */
[C---:B------:R-:W-:Y:S02]  /*6b00*/  SHF.L.U32 R58, R62.reuse, 0x10, RZ ;  /* 0x000000103e3a7819 */ /* 0x040fe400000006ff */
[----:B------:R-:W-:Y:S01]  /*6b10*/  LOP3.LUT R59, R62, 0xffff0000, RZ, 0xc0, !PT ;  /* 0xffff00003e3b7812 */ /* 0x000fe200078ec0ff */
[----:B-1----:R-:W-:Y:S01]  /*6b20*/  SYNCS.ARRIVE.TRANS64.RED.A1T0 RZ, [UR5], RZ ;  /* 0x000000ffffff79a7 */ /* 0x002fe20008100405 */
[C---:B------:R-:W-:Y:S02]  /*6b30*/  SHF.L.U32 R60, R63.reuse, 0x10, RZ ;  /* 0x000000103f3c7819 */ /* 0x040fe400000006ff */
[----:B------:R-:W-:Y:S02]  /*6b40*/  LOP3.LUT R61, R63, 0xffff0000, RZ, 0xc0, !PT ;  /* 0xffff00003f3d7812 */ /* 0x000fe400078ec0ff */
[C---:B------:R-:W-:Y:S01]  /*6b50*/  SHF.L.U32 R62, R68.reuse, 0x10, RZ ;  /* 0x00000010443e7819 */ /* 0x040fe200000006ff */
[C---:B------:R-:W-:Y:S01]  /*6b60*/  FMUL R4, R47.reuse, R4 ;  /* 0x000000042f047220 */ /* 0x040fe20000400000 */
[----:B------:R-:W-:Y:S01]  /*6b70*/  LOP3.LUT R63, R68, 0xffff0000, RZ, 0xc0, !PT ;  /* 0xffff0000443f7812 */ /* 0x000fe200078ec0ff */
[----:B------:R-:W-:Y:S01]  /*6b80*/  FMUL R5, R47, R5 ;  /* 0x000000052f057220 */ /* 0x000fe20000400000 */
[----:B---3--:R-:W-:Y:S01]  /*6b90*/  SHF.L.U32 R64, R69, 0x10, RZ ;  /* 0x0000001045407819 */ /* 0x008fe200000006ff */
[----:B------:R-:W-:Y:S01]  /*6ba0*/  FMUL R6, R47, R6 ;  /* 0x000000062f067220 */ /* 0x000fe20000400000 */
[----:B------:R-:W-:Y:S01]  /*6bb0*/  LOP3.LUT R65, R69, 0xffff0000, RZ, 0xc0, !PT ;  /* 0xffff000045417812 */ /* 0x000fe200078ec0ff */
[----:B------:R-:W-:Y:S01]  /*6bc0*/  FMUL R7, R47, R7 ;  /* 0x000000072f077220 */ /* 0x000fe20000400000 */
[----:B------:R-:W-:Y:S01]  /*6bd0*/  SHF.L.U32 R66, R70, 0x10, RZ ;  /* 0x0000001046427819 */ /* 0x000fe200000006ff */
[----:B------:R-:W-:Y:S01]  /*6be0*/  FFMA R4, R49, R0, R4 ;  /* 0x0000000031047223 */ /* 0x000fe20000000004 */
[C---:B------:R-:W-:Y:S01]  /*6bf0*/  SHF.L.U32 R74, R78.reuse, 0x10, RZ ;  /* 0x000000104e4a7819 */ /* 0x040fe200000006ff */
[----:B------:R-:W-:Y:S01]  /*6c00*/  FMUL R8, R47, R8 ;  /* 0x000000082f087220 */ /* 0x000fe20000400000 */
[----:B------:R-:W-:Y:S01]  /*6c10*/  LOP3.LUT R75, R78, 0xffff0000, RZ, 0xc0, !PT ;  /* 0xffff00004e4b7812 */ /* 0x000fe200078ec0ff */
[C---:B------:R-:W-:Y:S01]  /*6c20*/  FFMA R5, R49.reuse, R2, R5 ;  /* 0x0000000231057223 */ /* 0x040fe20000000005 */
[----:B------:R-:W-:Y:S01]  /*6c30*/  LOP3.LUT R67, R70, 0xffff0000, RZ, 0xc0, !PT ;  /* 0xffff000046437812 */ /* 0x000fe200078ec0ff */
[C---:B------:R-:W-:Y:S01]  /*6c40*/  FFMA R6, R49.reuse, R3, R6 ;  /* 0x0000000331067223 */ /* 0x040fe20000000006 */
[----:B------:R-:W-:Y:S01]  /*6c50*/  FFMA R7, R49, R48, R7 ;  /* 0x0000003031077223 */ /* 0x000fe20000000007 */
[----:B------:R-:W-:Y:S01]  /*6c60*/  IADD3 R78, PT, PT, R99, UR8, RZ ;  /* 0x00000008634e7c10 */ /* 0x000fe2000fffe0ff */
[----:B------:R-:W-:Y:S01]  /*6c70*/  FFMA R8, R49, R50, R8 ;  /* 0x0000003231087223 */ /* 0x000fe20000000008 */
[----:B------:R-:W-:Y:S01]  /*6c80*/  F2FP.BF16.F32.PACK_AB R4, R5, R4 ;  /* 0x000000040504723e */ /* 0x000fe200000010ff */
[----:B------:R-:W-:Y:S01]  /*6c90*/  FMUL R9, R47, R9 ;  /* 0x000000092f097220 */ /* 0x000fe20000400000 */
[----:B------:R-:W-:Y:S01]  /*6ca0*/  F2FP.BF16.F32.PACK_AB R5, R7, R6 ;  /* 0x000000060705723e */ /* 0x000fe200000010ff */
[----:B------:R-:W-:Y:S01]  /*6cb0*/  FMUL R0, R47, R10 ;  /* 0x0000000a2f007220 */ /* 0x000fe20000400000 */
[-C--:B------:R-:W-:Y:S01]  /*6cc0*/  IADD3 R106, PT, PT, R106, R78.reuse, RZ ;  /* 0x0000004e6a6a7210 */ /* 0x080fe20007ffe0ff */
[----:B------:R-:W-:Y:S01]  /*6cd0*/  FFMA R9, R49, R51, R9 ;  /* 0x0000003331097223 */ /* 0x000fe20000000009 */
[----:B------:R-:W-:Y:S01]  /*6ce0*/  IADD3 R105, PT, PT, R105, R78, RZ ;  /* 0x0000004e69697210 */ /* 0x000fe20007ffe0ff */
[----:B------:R-:W-:Y:S01]  /*6cf0*/  FFMA R0, R49, R52, R0 ;  /* 0x0000003431007223 */ /* 0x000fe20000000000 */
[C---:B------:R-:W-:Y:S01]  /*6d00*/  FMUL R2, R47.reuse, R11 ;  /* 0x0000000b2f027220 */ /* 0x040fe20000400000 */
[----:B------:R-:W-:Y:S01]  /*6d10*/  FMUL R3, R47, R12 ;  /* 0x0000000c2f037220 */ /* 0x000fe20000400000 */
[----:B------:R-:W-:Y:S01]  /*6d20*/  F2FP.BF16.F32.PACK_AB R6, R9, R8 ;  /* 0x000000080906723e */ /* 0x000fe200000010ff */
[----:B------:R-:W-:Y:S01]  /*6d30*/  FMUL R10, R47, R13 ;  /* 0x0000000d2f0a7220 */ /* 0x000fe20000400000 */
[C---:B------:R-:W-:Y:S01]  /*6d40*/  FFMA R2, R49.reuse, R53, R2 ;  /* 0x0000003531027223 */ /* 0x040fe20000000002 */
[----:B------:R-:W-:Y:S01]  /*6d50*/  FFMA R3, R49, R54, R3 ;  /* 0x0000003631037223 */ /* 0x000fe20000000003 */
[----:B------:R-:W-:Y:S01]  /*6d60*/  FMUL R11, R47, R14 ;  /* 0x0000000e2f0b7220 */ /* 0x000fe20000400000 */
[----:B------:R-:W-:Y:S01]  /*6d70*/  FFMA R10, R49, R55, R10 ;  /* 0x00000037310a7223 */ /* 0x000fe2000000000a */
[C---:B------:R-:W-:Y:S01]  /*6d80*/  FMUL R15, R47.reuse, R15 ;  /* 0x0000000f2f0f7220 */ /* 0x040fe20000400000 */
[C---:B------:R-:W-:Y:S01]  /*6d90*/  FMUL R12, R47.reuse, R16 ;  /* 0x000000102f0c7220 */ /* 0x040fe20000400000 */
[----:B------:R-:W-:Y:S01]  /*6da0*/  FMUL R13, R47, R17 ;  /* 0x000000112f0d7220 */ /* 0x000fe20000400000 */
[----:B------:R-:W-:Y:S01]  /*6db0*/  FFMA R11, R49, R56, R11 ;  /* 0x00000038310b7223 */ /* 0x000fe2000000000b */
[----:B------:R-:W-:Y:S01]  /*6dc0*/  FMUL R14, R47, R18 ;  /* 0x000000122f0e7220 */ /* 0x000fe20000400000 */
[----:B------:R-:W-:Y:S01]  /*6dd0*/  FFMA R15, R49, R57, R15 ;  /* 0x00000039310f7223 */ /* 0x000fe2000000000f */
[----:B------:R-:W-:Y:S01]  /*6de0*/  FMUL R19, R47, R19 ;  /* 0x000000132f137220 */ /* 0x000fe20000400000 */
[----:B------:R-:W-:Y:S01]  /*6df0*/  F2FP.BF16.F32.PACK_AB R7, R2, R0 ;  /* 0x000000000207723e */ /* 0x000fe200000010ff */
[----:B------:R-:W-:Y:S01]  /*6e00*/  FFMA R12, R49, R58, R12 ;  /* 0x0000003a310c7223 */ /* 0x000fe2000000000c */
[----:B------:R-:W-:Y:S01]  /*6e10*/  FMUL R16, R47, R20 ;  /* 0x000000142f107220 */ /* 0x000fe20000400000 */
[----:B------:R-:W-:Y:S01]  /*6e20*/  FFMA R13, R49, R59, R13 ;  /* 0x0000003b310d7223 */ /* 0x000fe2000000000d */
[----:B------:R-:W-:Y:S01]  /*6e30*/  FMUL R17, R47, R21 ;  /* 0x000000152f117220 */ /* 0x000fe20000400000 */
[----:B------:R1:W-:Y:S01]  /*6e40*/  STS.128 [R99+UR8], R4 ;  /* 0x0000000463007988 */ /* 0x0003e20008000c08 */
[----:B------:R-:W-:Y:S01]  /*6e50*/  SHF.L.U32 R68, R71, 0x10, RZ ;  /* 0x0000001047447819 */ /* 0x000fe200000006ff */
[----:B------:R-:W-:Y:S01]  /*6e60*/  FFMA R14, R49, R60, R14 ;  /* 0x0000003c310e7223 */ /* 0x000fe2000000000e */
[----:B------:R-:W-:Y:S01]  /*6e70*/  LOP3.LUT R69, R71, 0xffff0000, RZ, 0xc0, !PT ;  /* 0xffff000047457812 */ /* 0x000fe200078ec0ff */
[----:B------:R-:W-:Y:S01]  /*6e80*/  FMUL R18, R47, R22 ;  /* 0x000000162f127220 */ /* 0x000fe20000400000 */
[----:B------:R-:W-:Y:S01]  /*6e90*/  SHF.L.U32 R70, R76, 0x10, RZ ;  /* 0x000000104c467819 */ /* 0x000fe200000006ff */
[----:B------:R-:W-:Y:S01]  /*6ea0*/  FFMA R19, R49, R61, R19 ;  /* 0x0000003d31137223 */ /* 0x000fe20000000013 */
[----:B------:R-:W-:Y:S01]  /*6eb0*/  FMUL R23, R47, R23 ;  /* 0x000000172f177220 */ /* 0x000fe20000400000 */
[----:B------:R-:W-:Y:S01]  /*6ec0*/  FFMA R16, R49, R62, R16 ;  /* 0x0000003e31107223 */ /* 0x000fe20000000010 */
[----:B------:R-:W-:Y:S01]  /*6ed0*/  FMUL R20, R47, R24 ;  /* 0x000000182f147220 */ /* 0x000fe20000400000 */
[----:B------:R-:W-:Y:S01]  /*6ee0*/  FFMA R17, R49, R63, R17 ;  /* 0x0000003f31117223 */ /* 0x000fe20000000011 */
[----:B------:R-:W-:Y:S01]  /*6ef0*/  FMUL R21, R47, R25 ;  /* 0x000000192f157220 */ /* 0x000fe20000400000 */
[----:B------:R-:W-:Y:S01]  /*6f00*/  FFMA R18, R49, R64, R18 ;  /* 0x0000004031127223 */ /* 0x000fe20000000012 */
[----:B------:R-:W-:Y:S01]  /*6f10*/  FMUL R22, R47, R26 ;  /* 0x0000001a2f167220 */ /* 0x000fe20000400000 */
[----:B------:R-:W-:Y:S01]  /*6f20*/  F2FP.BF16.F32.PACK_AB R8, R10, R3 ;  /* 0x000000030a08723e */ /* 0x000fe200000010ff */
[----:B------:R-:W-:Y:S01]  /*6f30*/  FFMA R23, R49, R65, R23 ;  /* 0x0000004131177223 */ /* 0x000fe20000000017 */
[----:B------:R-:W-:Y:S01]  /*6f40*/  F2FP.BF16.F32.PACK_AB R9, R15, R11 ;  /* 0x0000000b0f09723e */ /* 0x000fe200000010ff */
[----:B------:R-:W-:Y:S01]  /*6f50*/  FMUL R27, R47, R27 ;  /* 0x0000001b2f1b7220 */ /* 0x000fe20000400000 */
[----:B------:R-:W-:Y:S01]  /*6f60*/  F2FP.BF16.F32.PACK_AB R10, R13, R12 ;  /* 0x0000000c0d0a723e */ /* 0x000fe200000010ff */
[----:B------:R-:W-:Y:S01]  /*6f70*/  FFMA R20, R49, R66, R20 ;  /* 0x0000004231147223 */ /* 0x000fe20000000014 */
[----:B------:R-:W-:Y:S01]  /*6f80*/  F2FP.BF16.F32.PACK_AB R11, R19, R14 ;  /* 0x0000000e130b723e */ /* 0x000fe200000010ff */
[----:B------:R-:W-:Y:S01]  /*6f90*/  FMUL R24, R47, R28 ;  /* 0x0000001c2f187220 */ /* 0x000fe20000400000 */
[----:B------:R-:W-:Y:S01]  /*6fa0*/  LOP3.LUT R71, R76, 0xffff0000, RZ, 0xc0, !PT ;  /* 0xffff00004c477812 */ /* 0x000fe200078ec0ff */
[----:B------:R-:W-:Y:S01]  /*6fb0*/  FFMA R21, R49, R67, R21 ;  /* 0x0000004331157223 */ /* 0x000fe20000000015 */
[----:B------:R-:W-:Y:S01]  /*6fc0*/  SHF.L.U32 R72, R77, 0x10, RZ ;  /* 0x000000104d487819 */ /* 0x000fe200000006ff */
[----:B------:R1:W-:Y:S01]  /*6fd0*/  STS.128 [R106+0x10], R8 ;  /* 0x000010086a007388 */ /* 0x0003e20000000c00 */
[----:B------:R-:W-:Y:S01]  /*6fe0*/  FMUL R25, R47, R29 ;  /* 0x0000001d2f197220 */ /* 0x000fe20000400000 */
[----:B------:R-:W-:Y:S01]  /*6ff0*/  FFMA R22, R49, R68, R22 ;  /* 0x0000004431167223 */ /* 0x000fe20000000016 */
[----:B------:R-:W-:Y:S01]  /*7000*/  LOP3.LUT R73, R77, 0xffff0000, RZ, 0xc0, !PT ;  /* 0xffff00004d497812 */ /* 0x000fe200078ec0ff */
[----:B------:R-:W-:Y:S01]  /*7010*/  FMUL R26, R47, R30 ;  /* 0x0000001e2f1a7220 */ /* 0x000fe20000400000 */
[----:B------:R-:W-:Y:S01]  /*7020*/  FFMA R27, R49, R69, R27 ;  /* 0x00000045311b7223 */ /* 0x000fe2000000001b */
[----:B------:R-:W-:Y:S01]  /*7030*/  FMUL R31, R47, R31 ;  /* 0x0000001f2f1f7220 */ /* 0x000fe20000400000 */
[----:B------:R-:W-:Y:S01]  /*7040*/  FFMA R24, R49, R70, R24 ;  /* 0x0000004631187223 */ /* 0x000fe20000000018 */
[----:B------:R-:W-:Y:S01]  /*7050*/  FMUL R28, R47, R32 ;  /* 0x000000202f1c7220 */ /* 0x000fe20000400000 */
[----:B------:R-:W-:Y:S01]  /*7060*/  FFMA R25, R49, R71, R25 ;  /* 0x0000004731197223 */ /* 0x000fe20000000019 */
[----:B------:R-:W-:Y:S01]  /*7070*/  SHF.L.U32 R76, R79, 0x10, RZ ;  /* 0x000000104f4c7819 */ /* 0x000fe200000006ff */
[----:B------:R-:W-:Y:S01]  /*7080*/  FMUL R29, R47, R33 ;  /* 0x000000212f1d7220 */ /* 0x000fe20000400000 */
[----:B------:R-:W-:Y:S01]  /*7090*/  F2FP.BF16.F32.PACK_AB R16, R17, R16 ;  /* 0x000000101110723e */ /* 0x000fe200000010ff */
[----:B------:R-:W-:Y:S01]  /*70a0*/  FFMA R26, R49, R72, R26 ;  /* 0x00000048311a7223 */ /* 0x000fe2000000001a */
[----:B------:R-:W-:Y:S01]  /*70b0*/  LOP3.LUT R77, R79, 0xffff0000, RZ, 0xc0, !PT ;  /* 0xffff00004f4d7812 */ /* 0x000fe200078ec0ff */
[----:B------:R-:W-:Y:S01]  /*70c0*/  FMUL R30, R47, R34 ;  /* 0x000000222f1e7220 */ /* 0x000fe20000400000 */
[----:B------:R-:W-:Y:S01]  /*70d0*/  F2FP.BF16.F32.PACK_AB R17, R23, R18 ;  /* 0x000000121711723e */ /* 0x000fe200000010ff */
[----:B------:R-:W-:Y:S01]  /*70e0*/  FFMA R31, R49, R73, R31 ;  /* 0x00000049311f7223 */ /* 0x000fe2000000001f */
[----:B------:R-:W-:Y:S01]  /*70f0*/  FMUL R35, R47, R35 ;  /* 0x000000232f237220 */ /* 0x000fe20000400000 */
[----:B------:R-:W-:Y:S01]  /*7100*/  F2FP.BF16.F32.PACK_AB R18, R21, R20 ;  /* 0x000000141512723e */ /* 0x000fe200000010ff */
[----:B------:R-:W-:Y:S01]  /*7110*/  FFMA R28, R49, R74, R28 ;  /* 0x0000004a311c7223 */ /* 0x000fe2000000001c */
[----:B------:R-:W-:Y:S01]  /*7120*/  F2FP.BF16.F32.PACK_AB R19, R27, R22 ;  /* 0x000000161b13723e */ /* 0x000fe200000010ff */
[C---:B------:R-:W-:Y:S01]  /*7130*/  FFMA R29, R49.reuse, R75, R29 ;  /* 0x0000004b311d7223 */ /* 0x040fe2000000001d */
[C---:B------:R-:W-:Y:S01]  /*7140*/  FFMA R30, R49.reuse, R76, R30 ;  /* 0x0000004c311e7223 */ /* 0x040fe2000000001e */
[----:B------:R-:W-:Y:S01]  /*7150*/  FFMA R35, R49, R77, R35 ;  /* 0x0000004d31237223 */ /* 0x000fe20000000023 */
[----:B------:R-:W-:Y:S01]  /*7160*/  F2FP.BF16.F32.PACK_AB R24, R25, R24 ;  /* 0x000000181918723e */ /* 0x000fe200000010ff */
[----:B------:R1:W-:Y:S01]  /*7170*/  STS.128 [R105+0x20], R16 ;  /* 0x0000201069007388 */ /* 0x0003e20000000c00 */
[----:B------:R-:W-:Y:S02]  /*7180*/  F2FP.BF16.F32.PACK_AB R25, R31, R26 ;  /* 0x0000001a1f19723e */ /* 0x000fe400000010ff */
[----:B------:R-:W-:Y:S02]  /*7190*/  F2FP.BF16.F32.PACK_AB R26, R29, R28 ;  /* 0x0000001c1d1a723e */ /* 0x000fe400000010ff */
[----:B------:R-:W-:Y:S02]  /*71a0*/  F2FP.BF16.F32.PACK_AB R27, R35, R30 ;  /* 0x0000001e231b723e */ /* 0x000fe400000010ff */
[----:B------:R-:W-:Y:S05]  /*71b0*/  IADD3 R0, PT, PT, R98, R106, RZ ;  /* 0x0000006a62007210 */ /* 0x000fea0007ffe0ff */
        /* <DEDUP_REMOVED lines=9> */
[----:B------:R-:W-:Y:S02]  /*7250*/  UIADD3 UR10, UP0, UPT, UR54, 0x680, URZ ;  /* 0x00000680360a7890 */ /* 0x000fe4000ff1e0ff */
[----:B------:R-:W-:Y:S02]  /*7260*/  UIADD3 UR5, UPT, UPT, UR41, 0x20, URZ ;  /* 0x0000002029057890 */ /* 0x000fe4000fffe0ff */
[----:B------:R-:W-:Y:S02]  /*7270*/  UIADD3 UR4, UPT, UPT, UR48, 0x200, UR8 ;  /* 0x0000020030047890 */ /* 0x000fe4000fffe008 */
[----:B------:R-:W-:Y:S01]  /*7280*/  UIADD3.X UR11, UPT, UPT, URZ, UR55, URZ, UP0, !UPT ;  /* 0x00000037ff0b7290 */ /* 0x000fe200087fe4ff */
[----:B------:R-:W-:Y:S01]  /*7290*/  UMOV UR6, UR42 ;  /* 0x0000002a00067c82 */ /* 0x000fe20008000000 */
[----:B------:R-:W-:Y:S07]  /*72a0*/  UMOV UR7, UR36 ;  /* 0x0000002400077c82 */ /* 0x000fee0008000000 */
[----:B------:R2:W-:Y:S02]  /*72b0*/  UTMASTG.3D [UR4], [UR10] ;  /* 0x000000040a0073b5 */ /* 0x0005e40008010000 */
[----:B--2---:R0:W-:Y:S02]  /*72c0*/  UTMACMDFLUSH ;  /* 0x00000000000079b7 */ /* 0x0041e40000000000 */
.L_x_105:
[----:B------:R-:W-:Y:S05]  /*72d0*/  BSYNC.RECONVERGENT B0 ;  /* 0x0000000000007941 */ /* 0x000fea0003800200 */
.L_x_104:
[----:B------:R-:W-:Y:S01]  /*72e0*/  UIADD3 UR43, UPT, UPT, UR43, 0x1, URZ ;  /* 0x000000012b2b7890 */ /* 0x000fe2000fffe0ff */
[----:B------:R-:W-:Y:S03]  /*72f0*/  BSSY.RECONVERGENT B0, `(.L_x_106) ;  /* 0x0000008000007945 */ /* 0x000fe60003800200 */
[----:B------:R-:W-:Y:S04]  /*7300*/  UISETP.NE.AND UP0, UPT, UR43, 0x3, UPT ;  /* 0x000000032b00788c */ /* 0x000fe8000bf05270 */
[----:B------:R-:W-:Y:S02]  /*7310*/  UISETP.EQ.XOR UP1, UPT, UR40, 0x3, !UP0 ;  /* 0x000000032800788c */ /* 0x000fe4000c722a70 */
[----:B------:R-:W-:Y:S02]  /*7320*/  USEL UR56, UR43, URZ, UP0 ;  /* 0x000000ff2b387287 */ /* 0x000fe40008000000 */
[----:B------:R-:W-:Y:S04]  /*7330*/  USEL UR4, URZ, 0x1, !UP1 ;  /* 0x00000001ff047887 */ /* 0x000fe8000c800000 */
[----:B------:R-:W-:Y:S01]  /*7340*/  ULOP3.LUT UR51, UR51, UR4, URZ, 0x3c, !UPT ;  /* 0x0000000433337292 */ /* 0x000fe2000f8e3cff */
[----:B------:R-:W-:Y:S11]  /*7350*/  @P0 BRA `(.L_x_107) ;  /* 0x0000000000040947 */ /* 0x000ff60003800000 */
[----:B------:R-:W-:Y:S04]  /*7360*/  DEPBAR.LE SB0, 0x1 ;  /* 0x000080400000791a */ /* 0x000fe80000000000 */
.L_x_107:
[----:B------:R-:W-:Y:S05]  /*7370*/  BSYNC.RECONVERGENT B0 ;  /* 0x0000000000007941 */ /* 0x000fea0003800200 */
.L_x_106:
[----:B------:R-:W-:Y:S01]  /*7380*/  BAR.SYNC.DEFER_BLOCKING 0x1, 0x80 ;  /* 0x0042000000007b1d */ /* 0x000fe20000010000 */
[----:B------:R-:W-:Y:S01]  /*7390*/  UISETP.NE.AND UP0, UPT, UR50, -0x2, UPT ;  /* 0xfffffffe3200788c */ /* 0x000fe2000bf05270 */
[----:B------:R-:W-:Y:S08]  /*73a0*/  IADD3 R45, PT, PT, R45, 0x1, RZ ;  /* 0x000000012d2d7810 */ /* 0x000ff00007ffe0ff */
[----:B------:R-:W-:Y:S05]  /*73b0*/  BRA.U !UP0, `(.L_x_108) ;  /* 0x0000000108287547 */ /* 0x000fea000b800000 */
[----:B------:R-:W-:Y:S01]  /*73c0*/  ISETP.NE.AND P0, PT, R104, RZ, PT ;  /* 0x000000ff6800720c */ /* 0x000fe20003f05270 */
[----:B------:R-:W-:Y:S01]  /*73d0*/  IMAD.U32 R2, RZ, RZ, UR49 ;  /* 0x00000031ff027e24 */ /* 0x000fe2000f8e00ff */
[----:B------:R-:W-:Y:S01]  /*73e0*/  UIADD3 UR49, UPT, UPT, UR49, 0x1, URZ ;  /* 0x0000000131317890 */ /* 0x000fe2000fffe0ff */
[----:B-1----:R-:W-:Y:S03]  /*73f0*/  IMAD.U32 R0, RZ, RZ, UR37 ;  /* 0x00000025ff007e24 */ /* 0x002fe6000f8e00ff */
[----:B------:R-:W-:Y:S04]  /*7400*/  UISETP.NE.AND UP0, UPT, UR49, 0x3, UPT ;  /* 0x000000033100788c */ /* 0x000fe8000bf05270 */
[----:B------:R-:W-:Y:S03]  /*7410*/  USEL UR49, UR49, URZ, UP0 ;  /* 0x000000ff31317287 */ /* 0x000fe60008000000 */
[----:B------:R-:W-:Y:S05]  /*7420*/  @P0 LEA R2, R2, UR48, 0x3 ;  /* 0x0000003002020c11 */ /* 0x000fea000f8e18ff */
[----:B------:R-:W-:Y:S05]  /*7430*/  @P0 VIADD R2, R2, 0x48 ;  /* 0x0000004802020836 */ /* 0x000fea0000000000 */
[----:B------:R-:W-:Y:S04]  /*7440*/  @P0 PRMT R0, R0, 0x654, R2 ;  /* 0x0000065400000816 */ /* 0x000fe80000000002 */
[----:B------:R2:W-:Y:S03]  /*7450*/  @P0 SYNCS.ARRIVE.TRANS64.RED.A1T0 RZ, [R0+URZ], RZ ;  /* 0x000000ff00ff09a7 */ /* 0x0005e600081004ff */
.L_x_108:
[----:B------:R-:W-:Y:S01]  /*7460*/  ISETP.NE.AND P2, PT, R101, RZ, PT ;  /* 0x000000ff6500720c */ /* 0x000fe20003f45270 */
[----:B------:R-:W-:Y:S01]  /*7470*/  UIADD3 UR50, UPT, UPT, UR50, 0x2, URZ ;  /* 0x0000000232327890 */ /* 0x000fe2000fffe0ff */
[----:B------:R-:W-:Y:S01]  /*7480*/  ISETP.NE.AND P0, PT, R103, 0x2, PT ;  /* 0x000000026700780c */ /* 0x000fe20003f05270 */
[----:B------:R-:W-:Y:S01]  /*7490*/  IMAD.IADD R14, R43, 0x1, R86 ;  /* 0x000000012b0e7824 */ /* 0x000fe200078e0256 */
[----:B------:R-:W-:Y:S01]  /*74a0*/  ISETP.NE.AND P1, PT, R45, 0x4, PT ;  /* 0x000000042d00780c */ /* 0x000fe20003f25270 */
[----:B------:R-:W-:Y:S01]  /*74b0*/  IMAD.IADD R15, R44, 0x1, R87 ;  /* 0x000000012c0f7824 */ /* 0x000fe200078e0257 */
[----:B------:R-:W-:Y:S02]  /*74c0*/  SEL R2, RZ, 0x1, P0 ;  /* 0x00000001ff027807 */ /* 0x000fe40000000000 */
[----:B-12---:R-:W-:Y:S02]  /*74d0*/  SEL R0, RZ, 0x1, P1 ;  /* 0x00000001ff007807 */ /* 0x006fe40000800000 */
[----:B------:R-:W-:Y:S02]  /*74e0*/  LOP3.LUT R96, R96, R2, RZ, 0x3c, !PT ;  /* 0x0000000260607212 */ /* 0x000fe400078e3cff */
[----:B------:R-:W-:Y:S02]  /*74f0*/  LOP3.LUT R97, R97, R0, RZ, 0x3c, !PT ;  /* 0x0000000061617212 */ /* 0x000fe400078e3cff */
[----:B------:R-:W-:Y:S02]  /*7500*/  @P2 R2UR UR36, R95 ;  /* 0x000000005f2422ca */ /* 0x000fe400000e0000 */
[----:B------:R-:W-:Y:S02]  /*7510*/  SEL R103, R103, RZ, P0 ;  /* 0x000000ff67677207 */ /* 0x000fe40000000000 */
[----:B------:R-:W-:Y:S01]  /*7520*/  SEL R45, R45, RZ, P1 ;  /* 0x000000ff2d2d7207 */ /* 0x000fe20000800000 */
[----:B------:R-:W-:Y:S10]  /*7530*/  @P2 BRA `(.L_x_109) ;  /* 0xffffffd800042947 */ /* 0x000ff4000383ffff */
[----:B------:R-:W-:-:S09]  /*7540*/  UISETP.NE.AND UP0, UPT, UR53, URZ, UPT ;  /* 0x000000ff3500728c */ /* 0x000fd2000bf05270 */
[----:B------:R-:W-:Y:S05]  /*7550*/  BRA.U !UP0, `(.L_x_110) ;  /* 0x0000000108487547 */ /* 0x000fea000b800000 */
[----:B------:R-:W1:Y:S02]  /*7560*/  LDCU.64 UR4, c[0x0][0x890] ;  /* 0x00011200ff0477ac */ /* 0x000e640008000a00 */
[----:B-1----:R-:W-:-:S04]  /*7570*/  UISETP.NE.U32.AND UP0, UPT, UR4, URZ, UPT ;  /* 0x000000ff0400728c */ /* 0x002fc8000bf05070 */
[----:B------:R-:W-:-:S09]  /*7580*/  UISETP.NE.AND.EX UP0, UPT, UR5, URZ, UPT, UP0 ;  /* 0x000000ff0500728c */ /* 0x000fd2000bf05300 */
[----:B------:R-:W-:Y:S05]  /*7590*/  BRA.U UP0, `(.L_x_111) ;  /* 0x00000001000c7547 */ /* 0x000fea000b800000 */
[----:B------:R-:W-:-:S13]  /*75a0*/  FSETP.NEU.AND P0, PT, R49, RZ, PT ;  /* 0x000000ff3100720b */ /* 0x000fda0003f0d000 */
[----:B------:R-:W-:Y:S05]  /*75b0*/  @!P0 EXIT ;  /* 0x000000000000894d */ /* 0x000fea0003800000 */
[----:B------:R-:W-:Y:S05]  /*75c0*/  BRA `(.L_x_110) ;  /* 0x00000000002c7947 */ /* 0x000fea0003800000 */
.L_x_111:
[----:B------:R-:W-:Y:S01]  /*75d0*/  ISETP.NE.AND P0, PT, R102, RZ, PT ;  /* 0x000000ff6600720c */ /* 0x000fe20003f05270 */
[----:B------:R-:W-:-:S12]  /*75e0*/  BSSY.RECONVERGENT B0, `(.L_x_110) ;  /* 0x0000009000007945 */ /* 0x000fd80003800200 */
[----:B------:R-:W-:Y:S05]  /*75f0*/  @P0 BRA `(.L_x_112) ;  /* 0x0000000000140947 */ /* 0x000fea0003800000 */
[----:B------:R-:W1:Y:S02]  /*7600*/  LDCU.64 UR4, c[0x0][0x888] ;  /* 0x00011100ff0477ac */ /* 0x000e640008000a00 */
[----:B-1----:R-:W-:-:S04]  /*7610*/  ISETP.NE.U32.AND P0, PT, RZ, UR4, PT ;  /* 0x00000004ff007c0c */ /* 0x002fc8000bf05070 */
[----:B------:R-:W-:-:S13]  /*7620*/  ISETP.NE.AND.EX P0, PT, RZ, UR5, PT, P0 ;  /* 0x00000005ff007c0c */ /* 0x000fda000bf05300 */
[----:B------:R-:W-:Y:S05]  /*7630*/  @!P0 EXIT ;  /* 0x000000000000894d */ /* 0x000fea0003800000 */
[----:B------:R-:W-:Y:S05]  /*7640*/  BRA `(.L_x_113) ;  /* 0x0000000000087947 */ /* 0x000fea0003800000 */
.L_x_112:
[----:B------:R-:W-:-:S13]  /*7650*/  FSETP.NEU.AND P0, PT, R49, RZ, PT ;  /* 0x000000ff3100720b */ /* 0x000fda0003f0d000 */
[----:B------:R-:W-:Y:S05]  /*7660*/  @!P0 EXIT ;  /* 0x000000000000894d */ /* 0x000fea0003800000 */
.L_x_113:
[----:B------:R-:W-:Y:S05]  /*7670*/  BSYNC.RECONVERGENT B0 ;  /* 0x0000000000007941 */ /* 0x000fea0003800200 */
.L_x_110:
[----:B------:R-:W-:Y:S01]  /*7680*/  ULEA UR4, UR49, UR48, 0x3 ;  /* 0x0000003031047291 */ /* 0x000fe2000f8e18ff */
[----:B------:R-:W-:-:S04]  /*7690*/  DEPBAR.LE SB0, 0x0 ;  /* 0x000080000000791a */ /* 0x000fc80000000000 */
[----:B------:R-:W-:-:S04]  /*76a0*/  UIADD3 UR4, UPT, UPT, UR4, 0x48, URZ ;  /* 0x0000004804047890 */ /* 0x000fc8000fffe0ff */
[----:B------:R-:W-:-:S09]  /*76b0*/  UPRMT UR4, UR37, 0x654, UR4 ;  /* 0x0000065425047896 */ /* 0x000fd20008000004 */
[----:B------:R-:W-:Y:S01]  /*76c0*/  SYNCS.ARRIVE.TRANS64.RED.A1T0 RZ, [UR4], RZ ;  /* 0x000000ffffff79a7 */ /* 0x000fe20008100404 */
[----:B------:R-:W-:Y:S05]  /*76d0*/  EXIT ;  /* 0x000000000000794d */ /* 0x000fea0003800000 */
.L_x_19:
[----:B--2---:R2:W1:Y:S02]  /*76e0*/  SYNCS.PHASECHK.TRANS64.TRYWAIT P0, [R2+URZ+0xe0], R3 ;  /* 0x0000e003020075a7 */ /* 0x00446400080011ff */
[----:B-1----:R-:W-:Y:S05]  /*76f0*/  @!P0 NANOSLEEP.SYNCS 0x989680 ;  /* 0x009896800000895d */ /* 0x002fea0003900000 */
[----:B------:R-:W1:Y:S02]  /*7700*/  @!P0 SYNCS.PHASECHK.TRANS64 P0, [R2+URZ+0xe0], R3 ;  /* 0x0000e003020085a7 */ /* 0x000e6400080010ff */
[----:B-1----:R-:W-:Y:S05]  /*7710*/  @!P0 BRA `(.L_x_19) ;  /* 0xfffffffc00f08947 */ /* 0x002fea000383ffff */
[----:B------:R-:W-:Y:S05]  /*7720*/  BRA `(.L_x_114) ;  /* 0xffffff9c009c7947 */ /* 0x000fea000383ffff */
.L_x_22:
[----:B-1----:R-:W-:-:S07]  /*7730*/  MOV R2, UR33 ;  /* 0x0000002100027c02 */ /* 0x002fce0008000f00 */
.L_x_115:
[----:B-1----:R1:W2:Y:S02]  /*7740*/  SYNCS.PHASECHK.TRANS64.TRYWAIT P0, [R2+URZ+0x18], R4 ;  /* 0x00001804020075a7 */ /* 0x0022a400080011ff */
[----:B--2---:R-:W-:Y:S05]  /*7750*/  @!P0 NANOSLEEP.SYNCS 0x989680 ;  /* 0x009896800000895d */ /* 0x004fea0003900000 */
[----:B------:R-:W2:Y:S02]  /*7760*/  @!P0 SYNCS.PHASECHK.TRANS64 P0, [R2+URZ+0x18], R4 ;  /* 0x00001804020085a7 */ /* 0x000ea400080010ff */
[----:B--2---:R-:W-:Y:S05]  /*7770*/  @!P0 BRA `(.L_x_115) ;  /* 0xfffffffc00f08947 */ /* 0x004fea000383ffff */
[----:B------:R-:W-:Y:S05]  /*7780*/  BRA `(.L_x_21) ;  /* 0xffffff9c00ec7947 */ /* 0x000fea000383ffff */
.L_x_28:
[----:B-1----:R-:W-:-:S07]  /*7790*/  MOV R2, UR33 ;  /* 0x0000002100027c02 */ /* 0x002fce0008000f00 */
.L_x_116:
[----:B-1----:R1:W2:Y:S02]  /*77a0*/  SYNCS.PHASECHK.TRANS64.TRYWAIT P0, [R2+URZ+0x18], R4 ;  /* 0x00001804020075a7 */ /* 0x0022a400080011ff */
[----:B--2---:R-:W-:Y:S05]  /*77b0*/  @!P0 NANOSLEEP.SYNCS 0x989680 ;  /* 0x009896800000895d */ /* 0x004fea0003900000 */
[----:B------:R-:W2:Y:S02]  /*77c0*/  @!P0 SYNCS.PHASECHK.TRANS64 P0, [R2+URZ+0x18], R4 ;  /* 0x00001804020085a7 */ /* 0x000ea400080010ff */
[----:B--2---:R-:W-:Y:S05]  /*77d0*/  @!P0 BRA `(.L_x_116) ;  /* 0xfffffffc00f08947 */ /* 0x004fea000383ffff */
[----:B------:R-:W-:Y:S05]  /*77e0*/  BRA `(.L_x_27) ;  /* 0xffffffa000c47947 */ /* 0x000fea000383ffff */
.L_x_32:
[----:B-1----:R1:W2:Y:S02]  /*77f0*/  SYNCS.PHASECHK.TRANS64.TRYWAIT P0, [R2+URZ+0x70], R3 ;  /* 0x00007003020075a7 */ /* 0x0022a400080011ff */
[----:B--2---:R-:W-:Y:S05]  /*7800*/  @!P0 NANOSLEEP.SYNCS 0x989680 ;  /* 0x009896800000895d */ /* 0x004fea0003900000 */
[----:B------:R-:W2:Y:S02]  /*7810*/  @!P0 SYNCS.PHASECHK.TRANS64 P0, [R2+URZ+0x70], R3 ;  /* 0x00007003020085a7 */ /* 0x000ea400080010ff */
[----:B--2---:R-:W-:Y:S05]  /*7820*/  @!P0 BRA `(.L_x_32) ;  /* 0xfffffffc00f08947 */ /* 0x004fea000383ffff */
[----:B------:R-:W-:Y:S05]  /*7830*/  BRA `(.L_x_117) ;  /* 0xffffffa4007c7947 */ /* 0x000fea000383ffff */
.L_x_36:
[----:B----4-:R-:W-:-:S07]  /*7840*/  MOV R0, UR5 ;  /* 0x0000000500007c02 */ /* 0x010fce0008000f00 */
.L_x_118:
[----:B-1----:R1:W2:Y:S02]  /*7850*/  SYNCS.PHASECHK.TRANS64.TRYWAIT P0, [R0+URZ], R2 ;  /* 0x00000002000075a7 */ /* 0x0022a400080011ff */
[----:B--2---:R-:W-:Y:S05]  /*7860*/  @!P0 NANOSLEEP.SYNCS 0x989680 ;  /* 0x009896800000895d */ /* 0x004fea0003900000 */
[----:B------:R-:W2:Y:S02]  /*7870*/  @!P0 SYNCS.PHASECHK.TRANS64 P0, [R0+URZ], R2 ;  /* 0x00000002000085a7 */ /* 0x000ea400080010ff */
[----:B--2---:R-:W-:Y:S05]  /*7880*/  @!P0 BRA `(.L_x_118) ;  /* 0xfffffffc00f08947 */ /* 0x004fea000383ffff */
[----:B------:R-:W-:Y:S05]  /*7890*/  BRA `(.L_x_119) ;  /* 0xffffffa800ec7947 */ /* 0x000fea000383ffff */
.L_x_37:
[----:B----4-:R-:W-:-:S07]  /*78a0*/  MOV R0, UR5 ;  /* 0x0000000500007c02 */ /* 0x010fce0008000f00 */
.L_x_120:
[----:B-1----:R1:W2:Y:S02]  /*78b0*/  SYNCS.PHASECHK.TRANS64.TRYWAIT P0, [R0+URZ], R2 ;  /* 0x00000002000075a7 */ /* 0x0022a400080011ff */
[----:B--2---:R-:W-:Y:S05]  /*78c0*/  @!P0 NANOSLEEP.SYNCS 0x989680 ;  /* 0x009896800000895d */ /* 0x004fea0003900000 */
[----:B------:R-:W2:Y:S02]  /*78d0*/  @!P0 SYNCS.PHASECHK.TRANS64 P0, [R0+URZ], R2 ;  /* 0x00000002000085a7 */ /* 0x000ea400080010ff */
[----:B--2---:R-:W-:Y:S05]  /*78e0*/  @!P0 BRA `(.L_x_120) ;  /* 0xfffffffc00f08947 */ /* 0x004fea000383ffff */
[----:B------:R-:W-:Y:S05]  /*78f0*/  BRA `(.L_x_121) ;  /* 0xffffffa800f87947 */ /* 0x000fea000383ffff */
.L_x_40:
[----:B-1----:R1:W2:Y:S02]  /*7900*/  SYNCS.PHASECHK.TRANS64.TRYWAIT P0, [R0+URZ+0xd0], R4 ;  /* 0x0000d004000075a7 */ /* 0x0022a400080011ff */
[----:B--2---:R-:W-:Y:S05]  /*7910*/  @!P0 NANOSLEEP.SYNCS 0x989680 ;  /* 0x009896800000895d */ /* 0x004fea0003900000 */
[----:B------:R-:W2:Y:S02]  /*7920*/  @!P0 SYNCS.PHASECHK.TRANS64 P0, [R0+URZ+0xd0], R4 ;  /* 0x0000d004000085a7 */ /* 0x000ea400080010ff */
[----:B--2---:R-:W-:Y:S05]  /*7930*/  @!P0 BRA `(.L_x_40) ;  /* 0xfffffffc00f08947 */ /* 0x004fea000383ffff */
[----:B------:R-:W-:Y:S05]  /*7940*/  BRA `(.L_x_122) ;  /* 0xffffffac00547947 */ /* 0x000fea000383ffff */
.L_x_41:
[----:B------:R-:W-:-:S07]  /*7950*/  MOV R0, UR5 ;  /* 0x0000000500007c02 */ /* 0x000fce0008000f00 */
.L_x_123:
[----:B-1----:R1:W2:Y:S02]  /*7960*/  SYNCS.PHASECHK.TRANS64.TRYWAIT P0, [R0+URZ+0x80], R5 ;  /* 0x00008005000075a7 */ /* 0x0022a400080011ff */
[----:B--2---:R-:W-:Y:S05]  /*7970*/  @!P0 NANOSLEEP.SYNCS 0x989680 ;  /* 0x009896800000895d */ /* 0x004fea0003900000 */
[----:B------:R-:W2:Y:S02]  /*7980*/  @!P0 SYNCS.PHASECHK.TRANS64 P0, [R0+URZ+0x80], R5 ;  /* 0x00008005000085a7 */ /* 0x000ea400080010ff */
[----:B--2---:R-:W-:Y:S05]  /*7990*/  @!P0 BRA `(.L_x_123) ;  /* 0xfffffffc00f08947 */ /* 0x004fea000383ffff */
[----:B------:R-:W-:Y:S05]  /*79a0*/  BRA `(.L_x_124) ;  /* 0xffffffac00647947 */ /* 0x000fea000383ffff */
.L_x_42:
[----:B-1----:R1:W2:Y:S02]  /*79b0*/  SYNCS.PHASECHK.TRANS64.TRYWAIT P1, [R0+URZ+0x70], R4 ;  /* 0x00007004000075a7 */ /* 0x0022a400080211ff */
[----:B--2---:R-:W-:Y:S05]  /*79c0*/  @!P1 NANOSLEEP.SYNCS 0x989680 ;  /* 0x009896800000995d */ /* 0x004fea0003900000 */
[----:B------:R-:W2:Y:S02]  /*79d0*/  @!P1 SYNCS.PHASECHK.TRANS64 P1, [R0+URZ+0x70], R4 ;  /* 0x00007004000095a7 */ /* 0x000ea400080210ff */
[----:B--2---:R-:W-:Y:S05]  /*79e0*/  @!P1 BRA `(.L_x_42) ;  /* 0xfffffffc00f09947 */ /* 0x004fea000383ffff */
[----:B------:R-:W-:Y:S05]  /*79f0*/  BRA `(.L_x_125) ;  /* 0xffffffac00947947 */ /* 0x000fea000383ffff */
.L_x_45:
[----:B------:R-:W-:-:S07]  /*7a00*/  MOV R0, UR5 ;  /* 0x0000000500007c02 */ /* 0x000fce0008000f00 */
.L_x_126:
[----:B-1----:R1:W2:Y:S02]  /*7a10*/  SYNCS.PHASECHK.TRANS64.TRYWAIT P0, [R0+URZ+0x80], R2 ;  /* 0x00008002000075a7 */ /* 0x0022a400080011ff */
[----:B--2---:R-:W-:Y:S05]  /*7a20*/  @!P0 NANOSLEEP.SYNCS 0x989680 ;  /* 0x009896800000895d */ /* 0x004fea0003900000 */
[----:B------:R-:W2:Y:S02]  /*7a30*/  @!P0 SYNCS.PHASECHK.TRANS64 P0, [R0+URZ+0x80], R2 ;  /* 0x00008002000085a7 */ /* 0x000ea400080010ff */
[----:B--2---:R-:W-:Y:S05]  /*7a40*/  @!P0 BRA `(.L_x_126) ;  /* 0xfffffffc00f08947 */ /* 0x004fea000383ffff */
[----:B------:R-:W-:Y:S05]  /*7a50*/  BRA `(.L_x_44) ;  /* 0xffffffac00e87947 */ /* 0x000fea000383ffff */
.L_x_52:
[----:B-1----:R1:W2:Y:S02]  /*7a60*/  SYNCS.PHASECHK.TRANS64.TRYWAIT P1, [R0+URZ+0x70], R2 ;  /* 0x00007002000075a7 */ /* 0x0022a400080211ff */
[----:B--2---:R-:W-:Y:S05]  /*7a70*/  @!P1 NANOSLEEP.SYNCS 0x989680 ;  /* 0x009896800000995d */ /* 0x004fea0003900000 */
[----:B------:R-:W2:Y:S02]  /*7a80*/  @!P1 SYNCS.PHASECHK.TRANS64 P1, [R0+URZ+0x70], R2 ;  /* 0x00007002000095a7 */ /* 0x000ea400080210ff */
[----:B--2---:R-:W-:Y:S05]  /*7a90*/  @!P1 BRA `(.L_x_52) ;  /* 0xfffffffc00f09947 */ /* 0x004fea000383ffff */
[----:B------:R-:W-:Y:S05]  /*7aa0*/  BRA `(.L_x_127) ;  /* 0xffffffb400787947 */ /* 0x000fea000383ffff */
.L_x_53:
[----:B------:R-:W-:-:S07]  /*7ab0*/  MOV R2, UR6 ;  /* 0x0000000600027c02 */ /* 0x000fce0008000f00 */
.L_x_128:
[----:B-1----:R1:W2:Y:S02]  /*7ac0*/  SYNCS.PHASECHK.TRANS64.TRYWAIT P0, [R2+URZ+0xb0], R0 ;  /* 0x0000b000020075a7 */ /* 0x0022a400080011ff */
[----:B--2---:R-:W-:Y:S05]  /*7ad0*/  @!P0 NANOSLEEP.SYNCS 0x989680 ;  /* 0x009896800000895d */ /* 0x004fea0003900000 */
[----:B------:R-:W2:Y:S02]  /*7ae0*/  @!P0 SYNCS.PHASECHK.TRANS64 P0, [R2+URZ+0xb0], R0 ;  /* 0x0000b000020085a7 */ /* 0x000ea400080010ff */
[----:B--2---:R-:W-:Y:S05]  /*7af0*/  @!P0 BRA `(.L_x_128) ;  /* 0xfffffffc00f08947 */ /* 0x004fea000383ffff */
[----:B------:R-:W-:Y:S05]  /*7b00*/  BRA `(.L_x_129) ;  /* 0xffffffb400b07947 */ /* 0x000fea000383ffff */
.L_x_56:
[----:B------:R-:W-:Y:S07]  /*7b10*/  MOV R0, UR11 ;  /* 0x0000000b00007c02 */ /* 0x000fee0008000f00 */
.L_x_130:
[----:B-1----:R1:W2:Y:S02]  /*7b20*/  SYNCS.PHASECHK.TRANS64.TRYWAIT P0, [R0+URZ], R2 ;  /* 0x00000002000075a7 */ /* 0x0022a400080011ff */
[----:B--2---:R-:W-:Y:S05]  /*7b30*/  @!P0 NANOSLEEP.SYNCS 0x989680 ;  /* 0x009896800000895d */ /* 0x004fea0003900000 */
[----:B------:R-:W2:Y:S02]  /*7b40*/  @!P0 SYNCS.PHASECHK.TRANS64 P0, [R0+URZ], R2 ;  /* 0x00000002000085a7 */ /* 0x000ea400080010ff */
[----:B--2---:R-:W-:Y:S05]  /*7b50*/  @!P0 BRA `(.L_x_130) ;  /* 0xfffffffc00f08947 */ /* 0x004fea000383ffff */
[----:B------:R-:W-:Y:S05]  /*7b60*/  BRA `(.L_x_55) ;  /* 0xffffffb400cc7947 */ /* 0x000fea000383ffff */
.L_x_59:
[----:B------:R-:W-:-:S07]  /*7b70*/  MOV R0, UR6 ;  /* 0x0000000600007c02 */ /* 0x000fce0008000f00 */
.L_x_131:
[----:B--2---:R2:W4:Y:S02]  /*7b80*/  SYNCS.PHASECHK.TRANS64.TRYWAIT P0, [R0+URZ], R2 ;  /* 0x00000002000075a7 */ /* 0x00452400080011ff */
[----:B----4-:R-:W-:Y:S05]  /*7b90*/  @!P0 NANOSLEEP.SYNCS 0x989680 ;  /* 0x009896800000895d */ /* 0x010fea0003900000 */
[----:B------:R-:W4:Y:S02]  /*7ba0*/  @!P0 SYNCS.PHASECHK.TRANS64 P0, [R0+URZ], R2 ;  /* 0x00000002000085a7 */ /* 0x000f2400080010ff */
[----:B----4-:R-:W-:Y:S05]  /*7bb0*/  @!P0 BRA `(.L_x_131) ;  /* 0xfffffffc00f08947 */ /* 0x010fea000383ffff */
[----:B------:R-:W-:Y:S05]  /*7bc0*/  BRA `(.L_x_132) ;  /* 0xffffffb800f87947 */ /* 0x000fea000383ffff */
.L_x_60:
[----:B------:R-:W-:-:S07]  /*7bd0*/  MOV R0, UR6 ;  /* 0x0000000600007c02 */ /* 0x000fce0008000f00 */
.L_x_133:
[----:B-1----:R1:W2:Y:S02]  /*7be0*/  SYNCS.PHASECHK.TRANS64.TRYWAIT P0, [R0+URZ], R3 ;  /* 0x00000003000075a7 */ /* 0x0022a400080011ff */
[----:B--2---:R-:W-:Y:S05]  /*7bf0*/  @!P0 NANOSLEEP.SYNCS 0x989680 ;  /* 0x009896800000895d */ /* 0x004fea0003900000 */
[----:B------:R-:W2:Y:S02]  /*7c00*/  @!P0 SYNCS.PHASECHK.TRANS64 P0, [R0+URZ], R3 ;  /* 0x00000003000085a7 */ /* 0x000ea400080010ff */
[----:B--2---:R-:W-:Y:S05]  /*7c10*/  @!P0 BRA `(.L_x_133) ;  /* 0xfffffffc00f08947 */ /* 0x004fea000383ffff */
[----:B------:R-:W-:Y:S05]  /*7c20*/  BRA `(.L_x_134) ;  /* 0xffffffbc00047947 */ /* 0x000fea000383ffff */
.L_x_61:
[----:B------:R-:W-:-:S07]  /*7c30*/  MOV R0, UR6 ;  /* 0x0000000600007c02 */ /* 0x000fce0008000f00 */
.L_x_135:
[----:B-1----:R1:W2:Y:S02]  /*7c40*/  SYNCS.PHASECHK.TRANS64.TRYWAIT P0, [R0+URZ], R3 ;  /* 0x00000003000075a7 */ /* 0x0022a400080011ff */
[----:B--2---:R-:W-:Y:S05]  /*7c50*/  @!P0 NANOSLEEP.SYNCS 0x989680 ;  /* 0x009896800000895d */ /* 0x004fea0003900000 */
[----:B------:R-:W2:Y:S02]  /*7c60*/  @!P0 SYNCS.PHASECHK.TRANS64 P0, [R0+URZ], R3 ;  /* 0x00000003000085a7 */ /* 0x000ea400080010ff */
[----:B--2---:R-:W-:Y:S05]  /*7c70*/  @!P0 BRA `(.L_x_135) ;  /* 0xfffffffc00f08947 */ /* 0x004fea000383ffff */
[----:B------:R-:W-:Y:S05]  /*7c80*/  BRA `(.L_x_136) ;  /* 0xffffffbc00107947 */ /* 0x000fea000383ffff */
.L_x_62:
[----:B-1----:R-:W-:-:S07]  /*7c90*/  MOV R0, UR7 ;  /* 0x0000000700007c02 */ /* 0x002fce0008000f00 */
.L_x_137:
[----:B-1----:R1:W2:Y:S02]  /*7ca0*/  SYNCS.PHASECHK.TRANS64.TRYWAIT P0, [R0+URZ], R2 ;  /* 0x00000002000075a7 */ /* 0x0022a400080011ff */
[----:B--2---:R-:W-:Y:S05]  /*7cb0*/  @!P0 NANOSLEEP.SYNCS 0x989680 ;  /* 0x009896800000895d */ /* 0x004fea0003900000 */
[----:B------:R-:W2:Y:S02]  /*7cc0*/  @!P0 SYNCS.PHASECHK.TRANS64 P0, [R0+URZ], R2 ;  /* 0x00000002000085a7 */ /* 0x000ea400080010ff */
[----:B--2---:R-:W-:Y:S05]  /*7cd0*/  @!P0 BRA `(.L_x_137) ;  /* 0xfffffffc00f08947 */ /* 0x004fea000383ffff */
[----:B------:R-:W-:Y:S05]  /*7ce0*/  BRA `(.L_x_138) ;  /* 0xffffffbc001c7947 */ /* 0x000fea000383ffff */
.L_x_67:
[----:B--2---:R2:W3:Y:S02]  /*7cf0*/  SYNCS.PHASECHK.TRANS64.TRYWAIT P0, [R0+URZ+0x70], R2 ;  /* 0x00007002000075a7 */ /* 0x0044e400080011ff */
[----:B---3--:R-:W-:Y:S05]  /*7d00*/  @!P0 NANOSLEEP.SYNCS 0x989680 ;  /* 0x009896800000895d */ /* 0x008fea0003900000 */
[----:B------:R-:W3:Y:S02]  /*7d10*/  @!P0 SYNCS.PHASECHK.TRANS64 P0, [R0+URZ+0x70], R2 ;  /* 0x00007002000085a7 */ /* 0x000ee400080010ff */
[----:B---3--:R-:W-:Y:S05]  /*7d20*/  @!P0 BRA `(.L_x_67) ;  /* 0xfffffffc00f08947 */ /* 0x008fea000383ffff */
[----:B------:R-:W-:Y:S05]  /*7d30*/  BRA `(.L_x_139) ;  /* 0xffffffc000187947 */ /* 0x000fea000383ffff */
.L_x_70:
[----:B------:R-:W-:Y:S07]  /*7d40*/  MOV R0, UR7 ;  /* 0x0000000700007c02 */ /* 0x000fee0008000f00 */
.L_x_140:
[----:B--2---:R2:W3:Y:S02]  /*7d50*/  SYNCS.PHASECHK.TRANS64.TRYWAIT P0, [R0+URZ+0x68], R2 ;  /* 0x00006802000075a7 */ /* 0x0044e400080011ff */
[----:B---3--:R-:W-:Y:S05]  /*7d60*/  @!P0 NANOSLEEP.SYNCS 0x989680 ;  /* 0x009896800000895d */ /* 0x008fea0003900000 */
[----:B------:R-:W3:Y:S02]  /*7d70*/  @!P0 SYNCS.PHASECHK.TRANS64 P0, [R0+URZ+0x68], R2 ;  /* 0x00006802000085a7 */ /* 0x000ee400080010ff */
[----:B---3--:R-:W-:Y:S05]  /*7d80*/  @!P0 BRA `(.L_x_140) ;  /* 0xfffffffc00f08947 */ /* 0x008fea000383ffff */
[----:B------:R-:W-:Y:S05]  /*7d90*/  BRA `(.L_x_69) ;  /* 0xffffffc000f87947 */ /* 0x000fea000383ffff */
.L_x_73:
[----:B------:R-:W-:Y:S07]  /*7da0*/  MOV R0, UR15 ;  /* 0x0000000f00007c02 */ /* 0x000fee0008000f00 */
.L_x_141:
[----:B-1----:R1:W2:Y:S02]  /*7db0*/  SYNCS.PHASECHK.TRANS64.TRYWAIT P0, [R0+URZ+0x48], R9 ;  /* 0x00004809000075a7 */ /* 0x0022a400080011ff */
[----:B--2---:R-:W-:Y:S05]  /*7dc0*/  @!P0 NANOSLEEP.SYNCS 0x989680 ;  /* 0x009896800000895d */ /* 0x004fea0003900000 */
[----:B------:R-:W2:Y:S02]  /*7dd0*/  @!P0 SYNCS.PHASECHK.TRANS64 P0, [R0+URZ+0x48], R9 ;  /* 0x00004809000085a7 */ /* 0x000ea400080010ff */
[----:B--2---:R-:W-:Y:S05]  /*7de0*/  @!P0 BRA `(.L_x_141) ;  /* 0xfffffffc00f08947 */ /* 0x004fea000383ffff */
[----:B------:R-:W-:Y:S05]  /*7df0*/  BRA `(.L_x_142) ;  /* 0xffffffc400707947 */ /* 0x000fea000383ffff */
.L_x_74:
[----:B------:R-:W-:Y:S07]  /*7e00*/  MOV R0, UR13 ;  /* 0x0000000d00007c02 */ /* 0x000fee0008000f00 */
.L_x_143:
[----:B-1----:R1:W2:Y:S02]  /*7e10*/  SYNCS.PHASECHK.TRANS64.TRYWAIT P0, [R0+URZ+0x48], R14 ;  /* 0x0000480e000075a7 */ /* 0x0022a400080011ff */
[----:B--2---:R-:W-:Y:S05]  /*7e20*/  @!P0 NANOSLEEP.SYNCS 0x989680 ;  /* 0x009896800000895d */ /* 0x004fea0003900000 */
[----:B------:R-:W2:Y:S02]  /*7e30*/  @!P0 SYNCS.PHASECHK.TRANS64 P0, [R0+URZ+0x48], R14 ;  /* 0x0000480e000085a7 */ /* 0x000ea400080010ff */
[----:B--2---:R-:W-:Y:S05]  /*7e40*/  @!P0 BRA `(.L_x_143) ;  /* 0xfffffffc00f08947 */ /* 0x004fea000383ffff */
[----:B------:R-:W-:Y:S05]  /*7e50*/  BRA `(.L_x_144) ;  /* 0xffffffc800107947 */ /* 0x000fea000383ffff */
.L_x_76:
[----:B------:R-:W-:-:S07]  /*7e60*/  MOV R0, UR4 ;  /* 0x0000000400007c02 */ /* 0x000fce0008000f00 */
.L_x_145:
[----:B-1----:R1:W3:Y:S02]  /*7e70*/  SYNCS.PHASECHK.TRANS64.TRYWAIT P0, [R0+URZ], R2 ;  /* 0x00000002000075a7 */ /* 0x0022e400080011ff */
[----:B---3--:R-:W-:Y:S05]  /*7e80*/  @!P0 NANOSLEEP.SYNCS 0x989680 ;  /* 0x009896800000895d */ /* 0x008fea0003900000 */
[----:B------:R-:W3:Y:S02]  /*7e90*/  @!P0 SYNCS.PHASECHK.TRANS64 P0, [R0+URZ], R2 ;  /* 0x00000002000085a7 */ /* 0x000ee400080010ff */
[----:B---3--:R-:W-:Y:S05]  /*7ea0*/  @!P0 BRA `(.L_x_145) ;  /* 0xfffffffc00f08947 */ /* 0x008fea000383ffff */
[----:B------:R-:W-:Y:S05]  /*7eb0*/  BRA `(.L_x_146) ;  /* 0xffffffc8009c7947 */ /* 0x000fea000383ffff */
.L_x_77:
[----:B------:R-:W-:-:S07]  /*7ec0*/  MOV R0, UR4 ;  /* 0x0000000400007c02 */ /* 0x000fce0008000f00 */
.L_x_147:
[----:B-1----:R1:W3:Y:S02]  /*7ed0*/  SYNCS.PHASECHK.TRANS64.TRYWAIT P0, [R0+URZ], R2 ;  /* 0x00000002000075a7 */ /* 0x0022e400080011ff */
[----:B---3--:R-:W-:Y:S05]  /*7ee0*/  @!P0 NANOSLEEP.SYNCS 0x989680 ;  /* 0x009896800000895d */ /* 0x008fea0003900000 */
[----:B------:R-:W3:Y:S02]  /*7ef0*/  @!P0 SYNCS.PHASECHK.TRANS64 P0, [R0+URZ], R2 ;  /* 0x00000002000085a7 */ /* 0x000ee400080010ff */
[----:B---3--:R-:W-:Y:S05]  /*7f00*/  @!P0 BRA `(.L_x_147) ;  /* 0xfffffffc00f08947 */ /* 0x008fea000383ffff */
[----:B------:R-:W-:Y:S05]  /*7f10*/  BRA `(.L_x_148) ;  /* 0xffffffc800a87947 */ /* 0x000fea000383ffff */
.L_x_79:
[----:B--2---:R2:W4:Y:S02]  /*7f20*/  SYNCS.PHASECHK.TRANS64.TRYWAIT P0, [R0+URZ+0x70], R2 ;  /* 0x00007002000075a7 */ /* 0x00452400080011ff */
[----:B----4-:R-:W-:Y:S05]  /*7f30*/  @!P0 NANOSLEEP.SYNCS 0x989680 ;  /* 0x009896800000895d */ /* 0x010fea0003900000 */
[----:B------:R-:W4:Y:S02]  /*7f40*/  @!P0 SYNCS.PHASECHK.TRANS64 P0, [R0+URZ+0x70], R2 ;  /* 0x00007002000085a7 */ /* 0x000f2400080010ff */
[----:B----4-:R-:W-:Y:S05]  /*7f50*/  @!P0 BRA `(.L_x_79) ;  /* 0xfffffffc00f08947 */ /* 0x010fea000383ffff */
[----:B------:R-:W-:Y:S05]  /*7f60*/  BRA `(.L_x_149) ;  /* 0xffffffcc008c7947 */ /* 0x000fea000383ffff */
.L_x_89:
[----:B-1----:R1:W3:Y:S02]  /*7f70*/  SYNCS.PHASECHK.TRANS64.TRYWAIT P1, [R0+URZ+0x30], R3 ;  /* 0x00003003000075a7 */ /* 0x0022e400080211ff */
[----:B---3--:R-:W-:Y:S05]  /*7f80*/  @!P1 NANOSLEEP.SYNCS 0x989680 ;  /* 0x009896800000995d */ /* 0x008fea0003900000 */
[----:B------:R-:W3:Y:S02]  /*7f90*/  @!P1 SYNCS.PHASECHK.TRANS64 P1, [R0+URZ+0x30], R3 ;  /* 0x00003003000095a7 */ /* 0x000ee400080210ff */
[----:B---3--:R-:W-:Y:S05]  /*7fa0*/  @!P1 BRA `(.L_x_89) ;  /* 0xfffffffc00f09947 */ /* 0x008fea000383ffff */
[----:B------:R-:W-:Y:S05]  /*7fb0*/  BRA `(.L_x_88) ;  /* 0xffffffd800bc7947 */ /* 0x000fea000383ffff */
.L_x_91:
[----:B-1----:R1:W4:Y:S02]  /*7fc0*/  SYNCS.PHASECHK.TRANS64.TRYWAIT P0, [R73+URZ+0x90], R2 ;  /* 0x00009002490075a7 */ /* 0x00232400080011ff */
[----:B----4-:R-:W-:Y:S05]  /*7fd0*/  @!P0 NANOSLEEP.SYNCS 0x989680 ;  /* 0x009896800000895d */ /* 0x010fea0003900000 */
[----:B------:R-:W4:Y:S02]  /*7fe0*/  @!P0 SYNCS.PHASECHK.TRANS64 P0, [R73+URZ+0x90], R2 ;  /* 0x00009002490085a7 */ /* 0x000f2400080010ff */
[----:B----4-:R-:W-:Y:S05]  /*7ff0*/  @!P0 BRA `(.L_x_91) ;  /* 0xfffffffc00f08947 */ /* 0x010fea000383ffff */
[----:B------:R-:W-:Y:S05]  /*8000*/  BRA `(.L_x_90) ;  /* 0xffffffd800f47947 */ /* 0x000fea000383ffff */
.L_x_102:
[----:B--2---:R2:W4:Y:S02]  /*8010*/  SYNCS.PHASECHK.TRANS64.TRYWAIT P0, [R2+URZ+0x30], R107 ;  /* 0x0000306b020075a7 */ /* 0x00452400080011ff */
[----:B----4-:R-:W-:Y:S05]  /*8020*/  @!P0 NANOSLEEP.SYNCS 0x989680 ;  /* 0x009896800000895d */ /* 0x010fea0003900000 */
[----:B------:R-:W4:Y:S02]  /*8030*/  @!P0 SYNCS.PHASECHK.TRANS64 P0, [R2+URZ+0x30], R107 ;  /* 0x0000306b020085a7 */ /* 0x000f2400080010ff */
[----:B----4-:R-:W-:Y:S05]  /*8040*/  @!P0 BRA `(.L_x_102) ;  /* 0xfffffffc00f08947 */ /* 0x010fea000383ffff */
[----:B------:R-:W-:Y:S05]  /*8050*/  BRA `(.L_x_101) ;  /* 0xffffffe400dc7947 */ /* 0x000fea000383ffff */
        .weak           $__internal_0_$__cuda_sm10x_tcgen05_guardrail_trap_col_being_dealloced_not_returned_by_alloc
        .type           $__internal_0_$__cuda_sm10x_tcgen05_guardrail_trap_col_being_dealloced_not_returned_by_alloc,@function
        .size           $__internal_0_$__cuda_sm10x_tcgen05_guardrail_trap_col_being_dealloced_not_returned_by_alloc,($__internal_1_$__cuda_sm10x_tcgen05_guardrail_trap_phase_invalid_during_alloc - $__internal_0_$__cuda_sm10x_tcgen05_guardrail_trap_col_being_dealloced_not_returned_by_alloc)
$__internal_0_$__cuda_sm10x_tcgen05_guardrail_trap_col_being_dealloced_not_returned_by_alloc:
[----:B------:R-:W-:Y:S05]  /*8060*/  BPT.TRAP 0x1 ;  /* 0x000000040000795c */ /* 0x000fea0000300000 */
[----:B------:R-:W-:-:S04]  /*8070*/  HFMA2 R3, -RZ, RZ, 0, 0 ;  /* 0x00000000ff037431 */ /* 0x000fc800000001ff */
[----:B------:R-:W-:Y:S05]  /*8080*/  RET.REL.NODEC R2 `(_ZN7cutlass13device_kernelINS_4gemm6kernel13GemmUniversalIN4cute5tupleIJiiiiEEENS1_10collective13CollectiveMmaINS1_35MainloopSm100TmaUmmaWarpSpecializedILi3ELi2ELi4ENS5_IJNS4_1CILi1EEESB_SB_EEEEENS5_IJNSA_ILi128EEENSA_ILi64EEESE_EEENS_10bfloat16_tENS5_IJlSB_lEEESH_SI_NS4_8TiledMMAINS4_8MMA_AtomIJNS4_20SM100_MMA_F16BF16_SSISH_SH_fLi128ELi64ELNS4_4UMMA5MajorE0ELSN_0ELNSM_7ScaleInE0ELSO_0EEEEEENS4_6LayoutISC_NS5_IJNSA_ILi0EEESS_SS_EEEEENS5_IJNS4_10UnderscoreESV_SV_EEEEENS4_13SM90_TMA_LOADENS4_14ComposedLayoutINS4_7SwizzleILi3ELi4ELi3EEENS4_18smem_ptr_flag_bitsILi16EEENSR_INS5_IJNSA_ILi8EEESF_EEENS5_IJSF_SB_EEEEEEEvNS4_8identityESY_S18_vS19_EENS_8epilogue10collective18CollectiveEpilogueINS1B_23Sm100TmaWarpSpecializedILi3ELi2ELi32ELb1ELb0EEEJSG_NS5_IJNSR_ISE_SB_EENSR_INSA_ILi32EEESB_EEEEESH_SI_SH_SI_NS1B_6fusion15FusionCallbacksIS1F_NS1K_17LinearCombinationISH_fSH_fLNS_15FloatRoundStyleE2EEESG_S1J_JEEENS4_5SM1004TMEM4LOAD26SM100_TMEM_LOAD_32dp32b32xESY_NSZ_INS10_ILi2ELi4ELi3EEES13_NSR_INS5_IJS14_S1H_EEENS5_IJS1H_SB_EEEEEEENS4_39AutoVectorizingCopyWithAssumedAlignmentILi128EEENS4_14SM90_TMA_STOREES1Y_S20_S20_EEEvvEEEEvNT_6ParamsE) ;  /* 0xffffff7c02dc7950 */ /* 0x000fea0003c3ffff */
        .weak           $__internal_1_$__cuda_sm10x_tcgen05_guardrail_trap_phase_invalid_during_alloc
        .type           $__internal_1_$__cuda_sm10x_tcgen05_guardrail_trap_phase_invalid_during_alloc,@function
        .size           $__internal_1_$__cuda_sm10x_tcgen05_guardrail_trap_phase_invalid_during_alloc,($__internal_2_$__cuda_sm10x_tcgen05_guardrail_trap_unallocated_columns_being_dealloced - $__internal_1_$__cuda_sm10x_tcgen05_guardrail_trap_phase_invalid_during_alloc)
$__internal_1_$__cuda_sm10x_tcgen05_guardrail_trap_phase_invalid_during_alloc:
[----:B------:R-:W-:Y:S05]  /*8090*/  BPT.TRAP 0x1 ;  /* 0x000000040000795c */ /* 0x000fea0000300000 */
[----:B------:R-:W-:-:S04]  /*80a0*/  MOV R3, 0x0 ;  /* 0x0000000000037802 */ /* 0x000fc80000000f00 */
[----:B------:R-:W-:Y:S05]  /*80b0*/  RET.REL.NODEC R2 `(_ZN7cutlass13device_kernelINS_4gemm6kernel13GemmUniversalIN4cute5tupleIJiiiiEEENS1_10collective13CollectiveMmaINS1_35MainloopSm100TmaUmmaWarpSpecializedILi3ELi2ELi4ENS5_IJNS4_1CILi1EEESB_SB_EEEEENS5_IJNSA_ILi128EEENSA_ILi64EEESE_EEENS_10bfloat16_tENS5_IJlSB_lEEESH_SI_NS4_8TiledMMAINS4_8MMA_AtomIJNS4_20SM100_MMA_F16BF16_SSISH_SH_fLi128ELi64ELNS4_4UMMA5MajorE0ELSN_0ELNSM_7ScaleInE0ELSO_0EEEEEENS4_6LayoutISC_NS5_IJNSA_ILi0EEESS_SS_EEEEENS5_IJNS4_10UnderscoreESV_SV_EEEEENS4_13SM90_TMA_LOADENS4_14ComposedLayoutINS4_7SwizzleILi3ELi4ELi3EEENS4_18smem_ptr_flag_bitsILi16EEENSR_INS5_IJNSA_ILi8EEESF_EEENS5_IJSF_SB_EEEEEEEvNS4_8identityESY_S18_vS19_EENS_8epilogue10collective18CollectiveEpilogueINS1B_23Sm100TmaWarpSpecializedILi3ELi2ELi32ELb1ELb0EEEJSG_NS5_IJNSR_ISE_SB_EENSR_INSA_ILi32EEESB_EEEEESH_SI_SH_SI_NS1B_6fusion15FusionCallbacksIS1F_NS1K_17LinearCombinationISH_fSH_fLNS_15FloatRoundStyleE2EEESG_S1J_JEEENS4_5SM1004TMEM4LOAD26SM100_TMEM_LOAD_32dp32b32xESY_NSZ_INS10_ILi2ELi4ELi3EEES13_NSR_INS5_IJS14_S1H_EEENS5_IJS1H_SB_EEEEEEENS4_39AutoVectorizingCopyWithAssumedAlignmentILi128EEENS4_14SM90_TMA_STOREES1Y_S20_S20_EEEvvEEEEvNT_6ParamsE) ;  /* 0xffffff7c02d07950 */ /* 0x000fea0003c3ffff */
        .weak           $__internal_2_$__cuda_sm10x_tcgen05_guardrail_trap_unallocated_columns_being_dealloced
        .type           $__internal_2_$__cuda_sm10x_tcgen05_guardrail_trap_unallocated_columns_being_dealloced,@function
        .size           $__internal_2_$__cuda_sm10x_tcgen05_guardrail_trap_unallocated_columns_being_dealloced,(.L_x_151 - $__internal_2_$__cuda_sm10x_tcgen05_guardrail_trap_unallocated_columns_being_dealloced)
$__internal_2_$__cuda_sm10x_tcgen05_guardrail_trap_unallocated_columns_being_dealloced:
[----:B------:R-:W-:Y:S05]  /*80c0*/  BPT.TRAP 0x1 ;  /* 0x000000040000795c */ /* 0x000fea0000300000 */
[----:B------:R-:W-:-:S04]  /*80d0*/  HFMA2 R3, -RZ, RZ, 0, 0 ;  /* 0x00000000ff037431 */ /* 0x000fc800000001ff */
[----:B------:R-:W-:Y:S05]  /*80e0*/  RET.REL.NODEC R2 `(_ZN7cutlass13device_kernelINS_4gemm6kernel13GemmUniversalIN4cute5tupleIJiiiiEEENS1_10collective13CollectiveMmaINS1_35MainloopSm100TmaUmmaWarpSpecializedILi3ELi2ELi4ENS5_IJNS4_1CILi1EEESB_SB_EEEEENS5_IJNSA_ILi128EEENSA_ILi64EEESE_EEENS_10bfloat16_tENS5_IJlSB_lEEESH_SI_NS4_8TiledMMAINS4_8MMA_AtomIJNS4_20SM100_MMA_F16BF16_SSISH_SH_fLi128ELi64ELNS4_4UMMA5MajorE0ELSN_0ELNSM_7ScaleInE0ELSO_0EEEEEENS4_6LayoutISC_NS5_IJNSA_ILi0EEESS_SS_EEEEENS5_IJNS4_10UnderscoreESV_SV_EEEEENS4_13SM90_TMA_LOADENS4_14ComposedLayoutINS4_7SwizzleILi3ELi4ELi3EEENS4_18smem_ptr_flag_bitsILi16EEENSR_INS5_IJNSA_ILi8EEESF_EEENS5_IJSF_SB_EEEEEEEvNS4_8identityESY_S18_vS19_EENS_8epilogue10collective18CollectiveEpilogueINS1B_23Sm100TmaWarpSpecializedILi3ELi2ELi32ELb1ELb0EEEJSG_NS5_IJNSR_ISE_SB_EENSR_INSA_ILi32EEESB_EEEEESH_SI_SH_SI_NS1B_6fusion15FusionCallbacksIS1F_NS1K_17LinearCombinationISH_fSH_fLNS_15FloatRoundStyleE2EEESG_S1J_JEEENS4_5SM1004TMEM4LOAD26SM100_TMEM_LOAD_32dp32b32xESY_NSZ_INS10_ILi2ELi4ELi3EEES13_NSR_INS5_IJS14_S1H_EEENS5_IJS1H_SB_EEEEEEENS4_39AutoVectorizingCopyWithAssumedAlignmentILi128EEENS4_14SM90_TMA_STOREES1Y_S20_S20_EEEvvEEEEvNT_6ParamsE) ;  /* 0xffffff7c02c47950 */ /* 0x000fea0003c3ffff */
.L_x_150:
[----:B------:R-:W-:-:S00]  /*80f0*/  BRA `(.L_x_150) ;  /* 0xfffffffc00fc7947 */ /* 0x000fc0000383ffff */
[----:B------:R-:W-:-:S00]  /*8100*/  NOP ;  /* 0x0000000000007918 */ /* 0x000fc00000000000 */
[----:B------:R-:W-:-:S00]  /*8110*/  NOP ;  /* 0x0000000000007918 */ /* 0x000fc00000000000 */
[----:B------:R-:W-:-:S00]  /*8120*/  NOP ;  /* 0x0000000000007918 */ /* 0x000fc00000000000 */
[----:B------:R-:W-:-:S00]  /*8130*/  NOP ;  /* 0x0000000000007918 */ /* 0x000fc00000000000 */
[----:B------:R-:W-:-:S00]  /*8140*/  NOP ;  /* 0x0000000000007918 */ /* 0x000fc00000000000 */
[----:B------:R-:W-:-:S00]  /*8150*/  NOP ;  /* 0x0000000000007918 */ /* 0x000fc00000000000 */
[----:B------:R-:W-:-:S00]  /*8160*/  NOP ;  /* 0x0000000000007918 */ /* 0x000fc00000000000 */
[----:B------:R-:W-:-:S00]  /*8170*/  NOP ;  /* 0x0000000000007918 */ /* 0x000fc00000000000 */
.L_x_151:


//--------------------- .nv.global.init           --------------------------
	.section	.nv.global.init,"aw",@progbits
.nv.global.init:
	.type		$str$27,@object
	.size		$str$27,($str$28 - $str$27)
$str$27:
        /*0000*/ 	.byte	0x28, 0x61, 0x64, 0x64, 0x72, 0x65, 0x73, 0x73, 0x20, 0x26, 0x20, 0x6d, 0x61, 0x73, 0x6b, 0x29
        /*0010*/ 	.byte	0x20, 0x3d, 0x3d, 0x20, 0x30, 0x00
	.type		$str$28,@object
	.size		$str$28,($str$26 - $str$28)
$str$28:
        /*0016*/ 	.byte	0x2f, 0x74, 0x6d, 0x70, 0x2f, 0x63, 0x75, 0x74, 0x6c, 0x61, 0x73, 0x73, 0x5f, 0x73, 0x77, 0x65
        /*0026*/ 	.byte	0x65, 0x70, 0x5f, 0x73, 0x72, 0x63, 0x2f, 0x69, 0x6e, 0x63, 0x6c, 0x75, 0x64, 0x65, 0x2f, 0x63
        /*0036*/ 	.byte	0x75, 0x74, 0x65, 0x2f, 0x70, 0x6f, 0x69, 0x6e, 0x74, 0x65, 0x72, 0x5f, 0x66, 0x6c, 0x61, 0x67
        /*0046*/ 	.byte	0x67, 0x65, 0x64, 0x2e, 0x68, 0x70, 0x70, 0x00
	.type		$str$26,@object
	.size		$str$26,($str$25 - $str$26)
$str$26:
        /*004e*/ 	.byte	0x2f, 0x74, 0x6d, 0x70, 0x2f, 0x63, 0x75, 0x74, 0x6c, 0x61, 0x73, 0x73, 0x5f, 0x73, 0x77, 0x65
        /*005e*/ 	.byte	0x65, 0x70, 0x5f, 0x73, 0x72, 0x63, 0x2f, 0x69, 0x6e, 0x63, 0x6c, 0x75, 0x64, 0x65, 0x2f, 0x63
        /*006e*/ 	.byte	0x75, 0x74, 0x65, 0x2f, 0x61, 0x74, 0x6f, 0x6d, 0x2f, 0x63, 0x6f, 0x70, 0x79, 0x5f, 0x74, 0x72
        /*007e*/ 	.byte	0x61, 0x69, 0x74, 0x73, 0x5f, 0x73, 0x6d, 0x31, 0x30, 0x30, 0x2e, 0x68, 0x70, 0x70, 0x00
	.type		$str$25,@object
	.size		$str$25,(__unnamed_1 - $str$25)
$str$25:
        /*008d*/ 	.byte	0x28, 0x28, 0x75, 0x69, 0x6e, 0x74, 0x33, 0x32, 0x5f, 0x74, 0x28, 0x74, 0x68, 0x72, 0x65, 0x61
        /*009d*/ 	.byte	0x64, 0x49, 0x64, 0x78, 0x2e, 0x78, 0x29, 0x20, 0x2f, 0x20, 0x33, 0x32, 0x29, 0x20, 0x25, 0x20
        /*00ad*/ 	.byte	0x34, 0x29, 0x20, 0x3d, 0x3d, 0x20, 0x28, 0x28, 0x28, 0x74, 0x6d, 0x65, 0x6d, 0x5f, 0x61, 0x64
        /*00bd*/ 	.byte	0x64, 0x72, 0x20, 0x3e, 0x3e, 0x20, 0x31, 0x36, 0x29, 0x20, 0x2f, 0x20, 0x33, 0x32, 0x29, 0x20
        /*00cd*/ 	.byte	0x25, 0x20, 0x34, 0x29, 0x00
	.type		__unnamed_1,@object
	.size		__unnamed_1,(__unnamed_2 - __unnamed_1)
__unnamed_1:
        /*00d2*/ 	.byte	0x61, 0x75, 0x74, 0x6f, 0x20, 0x63, 0x75, 0x74, 0x65, 0x3a, 0x3a, 0x61, 0x73, 0x5f, 0x70, 0x6f
        /* <DEDUP_REMOVED lines=24> */
        /*0262*/ 	.byte	0x34, 0x30, 0x39, 0x36, 0x3e, 0x3e, 0x3e, 0x3e, 0x5d, 0x00
	.type		__unnamed_2,@object
	.size		__unnamed_2,(.L_2 - __unnamed_2)
__unnamed_2:
        /* <DEDUP_REMOVED lines=42> */
        /*050c*/ 	.byte	0x3e, 0x3e, 0x5d, 0x00
.L_2:


//--------------------- .nv.shared._ZN7cutlass13device_kernelINS_4gemm6kernel13GemmUniversalIN4cute5tupleIJiiiiEEENS1_10collective13CollectiveMmaINS1_35MainloopSm100TmaUmmaWarpSpecializedILi3ELi2ELi4ENS5_IJNS4_1CILi1EEESB_SB_EEEEENS5_IJNSA_ILi128EEENSA_ILi64EEESE_EEENS_10bfloat16_tENS5_IJlSB_lEEESH_SI_NS4_8TiledMMAINS4_8MMA_AtomIJNS4_20SM100_MMA_F16BF16_SSISH_SH_fLi128ELi64ELNS4_4UMMA5MajorE0ELSN_0ELNSM_7ScaleInE0ELSO_0EEEEEENS4_6LayoutISC_NS5_IJNSA_ILi0EEESS_SS_EEEEENS5_IJNS4_10UnderscoreESV_SV_EEEEENS4_13SM90_TMA_LOADENS4_14ComposedLayoutINS4_7SwizzleILi3ELi4ELi3EEENS4_18smem_ptr_flag_bitsILi16EEENSR_INS5_IJNSA_ILi8EEESF_EEENS5_IJSF_SB_EEEEEEEvNS4_8identityESY_S18_vS19_EENS_8epilogue10collective18CollectiveEpilogueINS1B_23Sm100TmaWarpSpecializedILi3ELi2ELi32ELb1ELb0EEEJSG_NS5_IJNSR_ISE_SB_EENSR_INSA_ILi32EEESB_EEEEESH_SI_SH_SI_NS1B_6fusion15FusionCallbacksIS1F_NS1K_17LinearCombinationISH_fSH_fLNS_15FloatRoundStyleE2EEESG_S1J_JEEENS4_5SM1004TMEM4LOAD26SM100_TMEM_LOAD_32dp32b32xESY_NSZ_INS10_ILi2ELi4ELi3EEES13_NSR_INS5_IJS14_S1H_EEENS5_IJS1H_SB_EEEEEEENS4_39AutoVectorizingCopyWithAssumedAlignmentILi128EEENS4_14SM90_TMA_STOREES1Y_S20_S20_EEEvvEEEEvNT_6ParamsE --------------------------
	.section	.nv.shared._ZN7cutlass13device_kernelINS_4gemm6kernel13GemmUniversalIN4cute5tupleIJiiiiEEENS1_10collective13CollectiveMmaINS1_35MainloopSm100TmaUmmaWarpSpecializedILi3ELi2ELi4ENS5_IJNS4_1CILi1EEESB_SB_EEEEENS5_IJNSA_ILi128EEENSA_ILi64EEESE_EEENS_10bfloat16_tENS5_IJlSB_lEEESH_SI_NS4_8TiledMMAINS4_8MMA_AtomIJNS4_20SM100_MMA_F16BF16_SSISH_SH_fLi128ELi64ELNS4_4UMMA5MajorE0ELSN_0ELNSM_7ScaleInE0ELSO_0EEEEEENS4_6LayoutISC_NS5_IJNSA_ILi0EEESS_SS_EEEEENS5_IJNS4_10UnderscoreESV_SV_EEEEENS4_13SM90_TMA_LOADENS4_14ComposedLayoutINS4_7SwizzleILi3ELi4ELi3EEENS4_18smem_ptr_flag_bitsILi16EEENSR_INS5_IJNSA_ILi8EEESF_EEENS5_IJSF_SB_EEEEEEEvNS4_8identityESY_S18_vS19_EENS_8epilogue10collective18CollectiveEpilogueINS1B_23Sm100TmaWarpSpecializedILi3ELi2ELi32ELb1ELb0EEEJSG_NS5_IJNSR_ISE_SB_EENSR_INSA_ILi32EEESB_EEEEESH_SI_SH_SI_NS1B_6fusion15FusionCallbacksIS1F_NS1K_17LinearCombinationISH_fSH_fLNS_15FloatRoundStyleE2EEESG_S1J_JEEENS4_5SM1004TMEM4LOAD26SM100_TMEM_LOAD_32dp32b32xESY_NSZ_INS10_ILi2ELi4ELi3EEES13_NSR_INS5_IJS14_S1H_EEENS5_IJS1H_SB_EEEEEEENS4_39AutoVectorizingCopyWithAssumedAlignmentILi128EEENS4_14SM90_TMA_STOREES1Y_S20_S20_EEEvvEEEEvNT_6ParamsE,"aw",@nobits
	.sectionflags	@""
	.align	16
	.zero		1024


//--------------------- .nv.shared.reserved.0     --------------------------
	.section	.nv.shared.reserved.0,"aw",@nobits
	.weak		__nv_reservedSMEM_offset_0_alias
	.size		__nv_reservedSMEM_offset_0_alias, 0, 64
	.other		__nv_reservedSMEM_offset_0_alias,@"STO_CUDA_RESERVED_SHARED STV_DEFAULT"
__nv_reservedSMEM_offset_0_alias:
	.zero		0
.nv.shared.reserved.0:
	.zero		64
	.weak		__nv_reservedSMEM_tcgen05_partition
	.type		__nv_reservedSMEM_tcgen05_partition,@object
	.size		__nv_reservedSMEM_tcgen05_partition,(.L_0 - __nv_reservedSMEM_tcgen05_partition)
__nv_reservedSMEM_tcgen05_partition:
	.zero		32
.L_0:


//--------------------- .nv.global                --------------------------
	.section	.nv.global,"aw",@nobits
.nv.global:
	.type		_ZN40_INTERNAL_6d76983c_4_k_cu_6ec04292_310534cute1_E,@object
	.size		_ZN40_INTERNAL_6d76983c_4_k_cu_6ec04292_310534cute1_E,(_ZN40_INTERNAL_6d76983c_4_k_cu_6ec04292_310534cuda3std3__45__cpo6cbeginE - _ZN40_INTERNAL_6d76983c_4_k_cu_6ec04292_310534cute1_E)
_ZN40_INTERNAL_6d76983c_4_k_cu_6ec04292_310534cute1_E:
	.zero		1
	.type		_ZN40_INTERNAL_6d76983c_4_k_cu_6ec04292_310534cuda3std3__45__cpo6cbeginE,@object
	.size		_ZN40_INTERNAL_6d76983c_4_k_cu_6ec04292_310534cuda3std3__45__cpo6cbeginE,(_ZN40_INTERNAL_6d76983c_4_k_cu_6ec04292_310534cuda3std3__48in_placeE - _ZN40_INTERNAL_6d76983c_4_k_cu_6ec04292_310534cuda3std3__45__cpo6cbeginE)
_ZN40_INTERNAL_6d76983c_4_k_cu_6ec04292_310534cuda3std3__45__cpo6cbeginE:
	.zero		1
	.type		_ZN40_INTERNAL_6d76983c_4_k_cu_6ec04292_310534cuda3std3__48in_placeE,@object
	.size		_ZN40_INTERNAL_6d76983c_4_k_cu_6ec04292_310534cuda3std3__48in_placeE,(_ZN40_INTERNAL_6d76983c_4_k_cu_6ec04292_310534cuda3std6ranges3__45__cpo9iter_moveE - _ZN40_INTERNAL_6d76983c_4_k_cu_6ec04292_310534cuda3std3__48in_placeE)
_ZN40_INTERNAL_6d76983c_4_k_cu_6ec04292_310534cuda3std3__48in_placeE:
	.zero		1
	.type		_ZN40_INTERNAL_6d76983c_4_k_cu_6ec04292_310534cuda3std6ranges3__45__cpo9iter_moveE,@object
	.size		_ZN40_INTERNAL_6d76983c_4_k_cu_6ec04292_310534cuda3std6ranges3__45__cpo9iter_moveE,(_ZN40_INTERNAL_6d76983c_4_k_cu_6ec04292_310534cuda3std3__45__cpo5beginE - _ZN40_INTERNAL_6d76983c_4_k_cu_6ec04292_310534cuda3std6ranges3__45__cpo9iter_moveE)
_ZN40_INTERNAL_6d76983c_4_k_cu_6ec04292_310534cuda3std6ranges3__45__cpo9iter_moveE:
	.zero		1
	.type		_ZN40_INTERNAL_6d76983c_4_k_cu_6ec04292_310534cuda3std3__45__cpo5beginE,@object
	.size		_ZN40_INTERNAL_6d76983c_4_k_cu_6ec04292_310534cuda3std3__45__cpo5beginE,(_ZN40_INTERNAL_6d76983c_4_k_cu_6ec04292_310534cuda3std3__442_GLOBAL__N__6d76983c_4_k_cu_6ec04292_310536ignoreE - _ZN40_INTERNAL_6d76983c_4_k_cu_6ec04292_310534cuda3std3__45__cpo5beginE)
_ZN40_INTERNAL_6d76983c_4_k_cu_6ec04292_310534cuda3std3__45__cpo5beginE:
	.zero		1
	.type		_ZN40_INTERNAL_6d76983c_4_k_cu_6ec04292_310534cuda3std3__442_GLOBAL__N__6d76983c_4_k_cu_6ec04292_310536ignoreE,@object
	.size		_ZN40_INTERNAL_6d76983c_4_k_cu_6ec04292_310534cuda3std3__442_GLOBAL__N__6d76983c_4_k_cu_6ec04292_310536ignoreE,(_ZN40_INTERNAL_6d76983c_4_k_cu_6ec04292_310534cute7productE - _ZN40_INTERNAL_6d76983c_4_k_cu_6ec04292_310534cuda3std3__442_GLOBAL__N__6d76983c_4_k_cu_6ec04292_310536ignoreE)
_ZN40_INTERNAL_6d76983c_4_k_cu_6ec04292_310534cuda3std3__442_GLOBAL__N__6d76983c_4_k_cu_6ec04292_310536ignoreE:
	.zero		1
	.type		_ZN40_INTERNAL_6d76983c_4_k_cu_6ec04292_310534cute7productE,@object
	.size		_ZN40_INTERNAL_6d76983c_4_k_cu_6ec04292_310534cute7productE,(_ZN40_INTERNAL_6d76983c_4_k_cu_6ec04292_310534cuda3std3__45__cpo3endE - _ZN40_INTERNAL_6d76983c_4_k_cu_6ec04292_310534cute7productE)
_ZN40_INTERNAL_6d76983c_4_k_cu_6ec04292_310534cute7productE:
	.zero		1
	.type		_ZN40_INTERNAL_6d76983c_4_k_cu_6ec04292_310534cuda3std3__45__cpo3endE,@object
	.size		_ZN40_INTERNAL_6d76983c_4_k_cu_6ec04292_310534cuda3std3__45__cpo3endE,(_ZN40_INTERNAL_6d76983c_4_k_cu_6ec04292_310534cuda3std3__419piecewise_constructE - _ZN40_INTERNAL_6d76983c_4_k_cu_6ec04292_310534cuda3std3__45__cpo3endE)
_ZN40_INTERNAL_6d76983c_4_k_cu_6ec04292_310534cuda3std3__45__cpo3endE:
	.zero		1
	.type		_ZN40_INTERNAL_6d76983c_4_k_cu_6ec04292_310534cuda3std3__419piecewise_constructE,@object
	.size		_ZN40_INTERNAL_6d76983c_4_k_cu_6ec04292_310534cuda3std3__419piecewise_constructE,(_ZN40_INTERNAL_6d76983c_4_k_cu_6ec04292_310534cuda3std3__45__cpo4cendE - _ZN40_INTERNAL_6d76983c_4_k_cu_6ec04292_310534cuda3std3__419piecewise_constructE)
_ZN40_INTERNAL_6d76983c_4_k_cu_6ec04292_310534cuda3std3__419piecewise_constructE:
	.zero		1
	.type		_ZN40_INTERNAL_6d76983c_4_k_cu_6ec04292_310534cuda3std3__45__cpo4cendE,@object
	.size		_ZN40_INTERNAL_6d76983c_4_k_cu_6ec04292_310534cuda3std3__45__cpo4cendE,(_ZN40_INTERNAL_6d76983c_4_k_cu_6ec04292_310534cuda3std6ranges3__45__cpo4swapE - _ZN40_INTERNAL_6d76983c_4_k_cu_6ec04292_310534cuda3std3__45__cpo4cendE)
_ZN40_INTERNAL_6d76983c_4_k_cu_6ec04292_310534cuda3std3__45__cpo4cendE:
	.zero		1
	.type		_ZN40_INTERNAL_6d76983c_4_k_cu_6ec04292_310534cuda3std6ranges3__45__cpo4swapE,@object
	.size		_ZN40_INTERNAL_6d76983c_4_k_cu_6ec04292_310534cuda3std6ranges3__45__cpo4swapE,(.L_10 - _ZN40_INTERNAL_6d76983c_4_k_cu_6ec04292_310534cuda3std6ranges3__45__cpo4swapE)
_ZN40_INTERNAL_6d76983c_4_k_cu_6ec04292_310534cuda3std6ranges3__45__cpo4swapE:
	.zero		1
.L_10:


//--------------------- .nv.constant0._ZN7cutlass13device_kernelINS_4gemm6kernel13GemmUniversalIN4cute5tupleIJiiiiEEENS1_10collective13CollectiveMmaINS1_35MainloopSm100TmaUmmaWarpSpecializedILi3ELi2ELi4ENS5_IJNS4_1CILi1EEESB_SB_EEEEENS5_IJNSA_ILi128EEENSA_ILi64EEESE_EEENS_10bfloat16_tENS5_IJlSB_lEEESH_SI_NS4_8TiledMMAINS4_8MMA_AtomIJNS4_20SM100_MMA_F16BF16_SSISH_SH_fLi128ELi64ELNS4_4UMMA5MajorE0ELSN_0ELNSM_7ScaleInE0ELSO_0EEEEEENS4_6LayoutISC_NS5_IJNSA_ILi0EEESS_SS_EEEEENS5_IJNS4_10UnderscoreESV_SV_EEEEENS4_13SM90_TMA_LOADENS4_14ComposedLayoutINS4_7SwizzleILi3ELi4ELi3EEENS4_18smem_ptr_flag_bitsILi16EEENSR_INS5_IJNSA_ILi8EEESF_EEENS5_IJSF_SB_EEEEEEEvNS4_8identityESY_S18_vS19_EENS_8epilogue10collective18CollectiveEpilogueINS1B_23Sm100TmaWarpSpecializedILi3ELi2ELi32ELb1ELb0EEEJSG_NS5_IJNSR_ISE_SB_EENSR_INSA_ILi32EEESB_EEEEESH_SI_SH_SI_NS1B_6fusion15FusionCallbacksIS1F_NS1K_17LinearCombinationISH_fSH_fLNS_15FloatRoundStyleE2EEESG_S1J_JEEENS4_5SM1004TMEM4LOAD26SM100_TMEM_LOAD_32dp32b32xESY_NSZ_INS10_ILi2ELi4ELi3EEES13_NSR_INS5_IJS14_S1H_EEENS5_IJS1H_SB_EEEEEEENS4_39AutoVectorizingCopyWithAssumedAlignmentILi128EEENS4_14SM90_TMA_STOREES1Y_S20_S20_EEEvvEEEEvNT_6ParamsE --------------------------
	.section	.nv.constant0._ZN7cutlass13device_kernelINS_4gemm6kernel13GemmUniversalIN4cute5tupleIJiiiiEEENS1_10collective13CollectiveMmaINS1_35MainloopSm100TmaUmmaWarpSpecializedILi3ELi2ELi4ENS5_IJNS4_1CILi1EEESB_SB_EEEEENS5_IJNSA_ILi128EEENSA_ILi64EEESE_EEENS_10bfloat16_tENS5_IJlSB_lEEESH_SI_NS4_8TiledMMAINS4_8MMA_AtomIJNS4_20SM100_MMA_F16BF16_SSISH_SH_fLi128ELi64ELNS4_4UMMA5MajorE0ELSN_0ELNSM_7ScaleInE0ELSO_0EEEEEENS4_6LayoutISC_NS5_IJNSA_ILi0EEESS_SS_EEEEENS5_IJNS4_10UnderscoreESV_SV_EEEEENS4_13SM90_TMA_LOADENS4_14ComposedLayoutINS4_7SwizzleILi3ELi4ELi3EEENS4_18smem_ptr_flag_bitsILi16EEENSR_INS5_IJNSA_ILi8EEESF_EEENS5_IJSF_SB_EEEEEEEvNS4_8identityESY_S18_vS19_EENS_8epilogue10collective18CollectiveEpilogueINS1B_23Sm100TmaWarpSpecializedILi3ELi2ELi32ELb1ELb0EEEJSG_NS5_IJNSR_ISE_SB_EENSR_INSA_ILi32EEESB_EEEEESH_SI_SH_SI_NS1B_6fusion15FusionCallbacksIS1F_NS1K_17LinearCombinationISH_fSH_fLNS_15FloatRoundStyleE2EEESG_S1J_JEEENS4_5SM1004TMEM4LOAD26SM100_TMEM_LOAD_32dp32b32xESY_NSZ_INS10_ILi2ELi4ELi3EEES13_NSR_INS5_IJS14_S1H_EEENS5_IJS1H_SB_EEEEEEENS4_39AutoVectorizingCopyWithAssumedAlignmentILi128EEENS4_14SM90_TMA_STOREES1Y_S20_S20_EEEvvEEEEvNT_6ParamsE,"a",@progbits
	.sectionflags	@""
	.align	4
.nv.constant0._ZN7cutlass13device_kernelINS_4gemm6kernel13GemmUniversalIN4cute5tupleIJiiiiEEENS1_10collective13CollectiveMmaINS1_35MainloopSm100TmaUmmaWarpSpecializedILi3ELi2ELi4ENS5_IJNS4_1CILi1EEESB_SB_EEEEENS5_IJNSA_ILi128EEENSA_ILi64EEESE_EEENS_10bfloat16_tENS5_IJlSB_lEEESH_SI_NS4_8TiledMMAINS4_8MMA_AtomIJNS4_20SM100_MMA_F16BF16_SSISH_SH_fLi128ELi64ELNS4_4UMMA5MajorE0ELSN_0ELNSM_7ScaleInE0ELSO_0EEEEEENS4_6LayoutISC_NS5_IJNSA_ILi0EEESS_SS_EEEEENS5_IJNS4_10UnderscoreESV_SV_EEEEENS4_13SM90_TMA_LOADENS4_14ComposedLayoutINS4_7SwizzleILi3ELi4ELi3EEENS4_18smem_ptr_flag_bitsILi16EEENSR_INS5_IJNSA_ILi8EEESF_EEENS5_IJSF_SB_EEEEEEEvNS4_8identityESY_S18_vS19_EENS_8epilogue10collective18CollectiveEpilogueINS1B_23Sm100TmaWarpSpecializedILi3ELi2ELi32ELb1ELb0EEEJSG_NS5_IJNSR_ISE_SB_EENSR_INSA_ILi32EEESB_EEEEESH_SI_SH_SI_NS1B_6fusion15FusionCallbacksIS1F_NS1K_17LinearCombinationISH_fSH_fLNS_15FloatRoundStyleE2EEESG_S1J_JEEENS4_5SM1004TMEM4LOAD26SM100_TMEM_LOAD_32dp32b32xESY_NSZ_INS10_ILi2ELi4ELi3EEES13_NSR_INS5_IJS14_S1H_EEENS5_IJS1H_SB_EEEEEEENS4_39AutoVectorizingCopyWithAssumedAlignmentILi128EEENS4_14SM90_TMA_STOREES1Y_S20_S20_EEEvvEEEEvNT_6ParamsE:
	.zero		2944


//--------------------- SYMBOLS --------------------------

	.type		.nv.reservedSmem.offset0,@object
	.size		.nv.reservedSmem.offset0,0x4
	.type		.nv.reservedSmem.cap,@object
	.size		.nv.reservedSmem.cap,0x4
	.type		__assertfail,@function
